// auto-generated by cutlass_sweep.gemm — config: {"arch": "sm_100", "cluster_m": 1, "cluster_n": 2, "dtype": "nvfp4", "dtype_b": "nvfp4", "layout": "nt", "stages": 0, "tile_k": 256, "tile_m": 128, "tile_n": 64}
#include "cutlass/cutlass.h"
#include "cutlass/gemm/collective/collective_builder.hpp"
#include "cutlass/gemm/device/gemm_universal_adapter.h"
#include "cutlass/gemm/kernel/gemm_universal.hpp"
#include "cutlass/epilogue/collective/collective_builder.hpp"

using ElemA = cutlass::nv_float4_t<cutlass::float_e2m1_t>;
using ElemB = cutlass::nv_float4_t<cutlass::float_e2m1_t>;
using ElemCD = cutlass::bfloat16_t;
using Acc  = float;
using TileShape    = cute::Shape<cute::_128, cute::_64, cute::_256>;
using ClusterShape = cute::Shape<cute::_1, cute::_2, cute::_1>;

using CollectiveEpilogue = typename cutlass::epilogue::collective::CollectiveBuilder<
    cutlass::arch::Sm100, cutlass::arch::OpClassTensorOp,
    TileShape, ClusterShape,
    cutlass::epilogue::collective::EpilogueTileAuto,
    Acc, Acc,
    ElemCD, cutlass::layout::RowMajor, 128 / cutlass::sizeof_bits<ElemCD>::value,
    ElemCD, cutlass::layout::RowMajor, 128 / cutlass::sizeof_bits<ElemCD>::value,
    cutlass::epilogue::collective::EpilogueScheduleAuto
  >::CollectiveOp;

using CollectiveMainloop = typename cutlass::gemm::collective::CollectiveBuilder<
    cutlass::arch::Sm100, cutlass::arch::OpClassBlockScaledTensorOp,
    ElemA, cutlass::layout::RowMajor, 32,
    ElemB, cutlass::layout::ColumnMajor, 32,
    Acc,
    TileShape, ClusterShape,
    cutlass::gemm::collective::StageCountAutoCarveout<static_cast<int>(sizeof(typename CollectiveEpilogue::SharedStorage))>,
    cutlass::gemm::collective::KernelScheduleAuto
  >::CollectiveOp;

using GemmKernel = cutlass::gemm::kernel::GemmUniversal<
    cute::Shape<int,int,int,int>,
    CollectiveMainloop,
    CollectiveEpilogue
>;
using Gemm = cutlass::gemm::device::GemmUniversalAdapter<GemmKernel>;

// Force the device kernel symbol into the cubin without needing a host main.
auto* _anchor = &cutlass::device_kernel<GemmKernel>;


// ===== COMPILED SASS (sm_100a) =====

	.target	sm_100a

	.elftype	@"ET_EXEC"


//--------------------- .note.nv.tkinfo           --------------------------
	.section	.note.nv.tkinfo,"",@"SHT_NOTE"
	.sectionflags	@"SHF_NOTE_NV_TKINFO"
	.tkinfo
        /*0018*/ 	.word	0x00000002
        /*0030*/ 	.string	""
        /*0030*/ 	.string	"ptxas"
        /*0030*/ 	.string	"Cuda compilation tools, release 13.0, V13.0.88"
        /*0030*/ 	.string	"Build cuda_13.0.r13.0/compiler.36424714_0"
        /*0030*/ 	.string	"-arch sm_100a -m 64 "



//--------------------- .note.nv.cuinfo           --------------------------
	.section	.note.nv.cuinfo,"",@"SHT_NOTE"
	.sectionflags	@"SHF_NOTE_NV_CUINFO"
        /*0018*/ 	.short	0x0002
        /*001a*/ 	.short	0x0064
        /*001c*/ 	.short	0x0082
	.zero		2


//--------------------- .nv.info                  --------------------------
	.section	.nv.info,"",@"SHT_CUDA_INFO"
	.align	4


	//----- nvinfo : EIATTR_REGCOUNT
	.align		4
        /*0000*/ 	.byte	0x04, 0x2f
        /*0002*/ 	.short	(.L_19 - .L_18)
	.align		4
.L_18:
        /*0004*/ 	.word	index@(_ZN7cutlass13device_kernelINS_4gemm6kernel13GemmUniversalIN4cute5tupleIJiiiiEEENS1_10collective13CollectiveMmaINS1_46MainloopSm100TmaUmmaWarpSpecializedBlockScaledILi7ELi2ELi2ENS5_IJNS4_1CILi1EEENSA_ILi2EEESB_EEEEENS5_IJNSA_ILi128EEENSA_ILi64EEENSA_ILi256EEEEEENS5_IJNS_12float_e2m1_tENS_13float_ue4m3_tEEEENS5_IJNS5_IJlSB_lEEENS4_6LayoutINS5_IJNS5_IJNS5_IJNSA_ILi32EEENSA_ILi4EEEEEEiEEENS5_IJNS5_IJNSA_ILi16EEESP_EEEiEEENS5_IJSB_iEEEEEENS5_IJSU_NS5_IJNS5_IJNSA_ILi0EEESB_EEENSA_ILi512EEEEEENS5_IJSX_iEEEEEEEEEEESL_S14_NS4_8TiledMMAINS4_8MMA_AtomIJNS4_17SM100_MMA_MXF4_SSISJ_SJ_fSK_Li128ELi64ELi16ELNS4_4UMMA5MajorE0ELS19_0ELNS18_7ScaleInE0ELS1A_0EEEEEENSN_INS5_IJSB_SB_SB_EEENS5_IJSX_SX_SX_EEEEENS5_IJNS4_10UnderscoreES1G_S1G_EEEEENS5_IJNS4_23SM90_TMA_LOAD_MULTICASTES1J_EEENS5_IJNS4_14ComposedLayoutINS4_7SwizzleILi3ELi4ELi3EEENS4_18smem_ptr_flag_bitsILi4EEENSN_INS5_IJNSA_ILi8EEESH_EEENS5_IJSH_SB_EEEEEEENSN_INS5_IJNS5_IJNS5_IJSQ_SB_EEEST_EEESB_NS5_IJSB_SP_EEEEEENS5_IJNS5_IJNS5_IJST_SZ_EEESY_EEESX_NS5_IJSP_SZ_EEEEEEEEEEEvNS4_8identityENS5_IJNS4_13SM90_TMA_LOADES26_EEES24_vS25_EENS_8epilogue10collective18CollectiveEpilogueINS29_23Sm100TmaWarpSpecializedILi3ELi2ELi32ELb1ELb0EEEJSI_NS5_IJNSN_ISF_SB_EENSN_ISO_SB_EEEEENS_10bfloat16_tESM_S2H_SM_NS29_6fusion15FusionCallbacksIS2D_NS2I_17LinearCombinationIS2H_fS2H_fLNS_15FloatRoundStyleE2EEESI_S2G_JEEENS4_5SM1004TMEM4LOAD26SM100_TMEM_LOAD_32dp32b32xES26_NS1L_INS1M_ILi2ELi4ELi3EEENS1O_ILi16EEENSN_INS5_IJS1Q_SO_EEENS5_IJSO_SB_EEEEEEENS4_39AutoVectorizingCopyWithAssumedAlignmentILi128EEENS4_14SM90_TMA_STOREES2X_S2Z_S2Z_EEEvvEEEEvNT_6ParamsE)
        /*0008*/ 	.word	0x0000006f


	//----- nvinfo : EIATTR_FRAME_SIZE
	.align		4
.L_19:
        /*000c*/ 	.byte	0x04, 0x11
        /*000e*/ 	.short	(.L_21 - .L_20)
	.align		4
.L_20:
        /*0010*/ 	.word	index@($__internal_2_$__cuda_sm10x_tcgen05_guardrail_trap_unallocated_columns_being_dealloced)
        /*0014*/ 	.word	0x00000000


	//----- nvinfo : EIATTR_FRAME_SIZE
	.align		4
.L_21:
        /*0018*/ 	.byte	0x04, 0x11
        /*001a*/ 	.short	(.L_23 - .L_22)
	.align		4
.L_22:
        /*001c*/ 	.word	index@($__internal_1_$__cuda_sm10x_tcgen05_guardrail_trap_phase_invalid_during_alloc)
        /*0020*/ 	.word	0x00000000


	//----- nvinfo : EIATTR_FRAME_SIZE
	.align		4
.L_23:
        /*0024*/ 	.byte	0x04, 0x11
        /*0026*/ 	.short	(.L_25 - .L_24)
	.align		4
.L_24:
        /*0028*/ 	.word	index@($__internal_0_$__cuda_sm10x_tcgen05_guardrail_trap_col_being_dealloced_not_returned_by_alloc)
        /*002c*/ 	.word	0x00000000


	//----- nvinfo : EIATTR_FRAME_SIZE
	.align		4
.L_25:
        /*0030*/ 	.byte	0x04, 0x11
        /*0032*/ 	.short	(.L_27 - .L_26)
	.align		4
.L_26:
        /*0034*/ 	.word	index@(_ZN7cutlass13device_kernelINS_4gemm6kernel13GemmUniversalIN4cute5tupleIJiiiiEEENS1_10collective13CollectiveMmaINS1_46MainloopSm100TmaUmmaWarpSpecializedBlockScaledILi7ELi2ELi2ENS5_IJNS4_1CILi1EEENSA_ILi2EEESB_EEEEENS5_IJNSA_ILi128EEENSA_ILi64EEENSA_ILi256EEEEEENS5_IJNS_12float_e2m1_tENS_13float_ue4m3_tEEEENS5_IJNS5_IJlSB_lEEENS4_6LayoutINS5_IJNS5_IJNS5_IJNSA_ILi32EEENSA_ILi4EEEEEEiEEENS5_IJNS5_IJNSA_ILi16EEESP_EEEiEEENS5_IJSB_iEEEEEENS5_IJSU_NS5_IJNS5_IJNSA_ILi0EEESB_EEENSA_ILi512EEEEEENS5_IJSX_iEEEEEEEEEEESL_S14_NS4_8TiledMMAINS4_8MMA_AtomIJNS4_17SM100_MMA_MXF4_SSISJ_SJ_fSK_Li128ELi64ELi16ELNS4_4UMMA5MajorE0ELS19_0ELNS18_7ScaleInE0ELS1A_0EEEEEENSN_INS5_IJSB_SB_SB_EEENS5_IJSX_SX_SX_EEEEENS5_IJNS4_10UnderscoreES1G_S1G_EEEEENS5_IJNS4_23SM90_TMA_LOAD_MULTICASTES1J_EEENS5_IJNS4_14ComposedLayoutINS4_7SwizzleILi3ELi4ELi3EEENS4_18smem_ptr_flag_bitsILi4EEENSN_INS5_IJNSA_ILi8EEESH_EEENS5_IJSH_SB_EEEEEEENSN_INS5_IJNS5_IJNS5_IJSQ_SB_EEEST_EEESB_NS5_IJSB_SP_EEEEEENS5_IJNS5_IJNS5_IJST_SZ_EEESY_EEESX_NS5_IJSP_SZ_EEEEEEEEEEEvNS4_8identityENS5_IJNS4_13SM90_TMA_LOADES26_EEES24_vS25_EENS_8epilogue10collective18CollectiveEpilogueINS29_23Sm100TmaWarpSpecializedILi3ELi2ELi32ELb1ELb0EEEJSI_NS5_IJNSN_ISF_SB_EENSN_ISO_SB_EEEEENS_10bfloat16_tESM_S2H_SM_NS29_6fusion15FusionCallbacksIS2D_NS2I_17LinearCombinationIS2H_fS2H_fLNS_15FloatRoundStyleE2EEESI_S2G_JEEENS4_5SM1004TMEM4LOAD26SM100_TMEM_LOAD_32dp32b32xES26_NS1L_INS1M_ILi2ELi4ELi3EEENS1O_ILi16EEENSN_INS5_IJS1Q_SO_EEENS5_IJSO_SB_EEEEEEENS4_39AutoVectorizingCopyWithAssumedAlignmentILi128EEENS4_14SM90_TMA_STOREES2X_S2Z_S2Z_EEEvvEEEEvNT_6ParamsE)
        /*0038*/ 	.word	0x00000000


	//----- nvinfo : EIATTR_MIN_STACK_SIZE
	.align		4
.L_27:
        /*003c*/ 	.byte	0x04, 0x12
        /*003e*/ 	.short	(.L_29 - .L_28)
	.align		4
.L_28:
        /*0040*/ 	.word	index@(_ZN7cutlass13device_kernelINS_4gemm6kernel13GemmUniversalIN4cute5tupleIJiiiiEEENS1_10collective13CollectiveMmaINS1_46MainloopSm100TmaUmmaWarpSpecializedBlockScaledILi7ELi2ELi2ENS5_IJNS4_1CILi1EEENSA_ILi2EEESB_EEEEENS5_IJNSA_ILi128EEENSA_ILi64EEENSA_ILi256EEEEEENS5_IJNS_12float_e2m1_tENS_13float_ue4m3_tEEEENS5_IJNS5_IJlSB_lEEENS4_6LayoutINS5_IJNS5_IJNS5_IJNSA_ILi32EEENSA_ILi4EEEEEEiEEENS5_IJNS5_IJNSA_ILi16EEESP_EEEiEEENS5_IJSB_iEEEEEENS5_IJSU_NS5_IJNS5_IJNSA_ILi0EEESB_EEENSA_ILi512EEEEEENS5_IJSX_iEEEEEEEEEEESL_S14_NS4_8TiledMMAINS4_8MMA_AtomIJNS4_17SM100_MMA_MXF4_SSISJ_SJ_fSK_Li128ELi64ELi16ELNS4_4UMMA5MajorE0ELS19_0ELNS18_7ScaleInE0ELS1A_0EEEEEENSN_INS5_IJSB_SB_SB_EEENS5_IJSX_SX_SX_EEEEENS5_IJNS4_10UnderscoreES1G_S1G_EEEEENS5_IJNS4_23SM90_TMA_LOAD_MULTICASTES1J_EEENS5_IJNS4_14ComposedLayoutINS4_7SwizzleILi3ELi4ELi3EEENS4_18smem_ptr_flag_bitsILi4EEENSN_INS5_IJNSA_ILi8EEESH_EEENS5_IJSH_SB_EEEEEEENSN_INS5_IJNS5_IJNS5_IJSQ_SB_EEEST_EEESB_NS5_IJSB_SP_EEEEEENS5_IJNS5_IJNS5_IJST_SZ_EEESY_EEESX_NS5_IJSP_SZ_EEEEEEEEEEEvNS4_8identityENS5_IJNS4_13SM90_TMA_LOADES26_EEES24_vS25_EENS_8epilogue10collective18CollectiveEpilogueINS29_23Sm100TmaWarpSpecializedILi3ELi2ELi32ELb1ELb0EEEJSI_NS5_IJNSN_ISF_SB_EENSN_ISO_SB_EEEEENS_10bfloat16_tESM_S2H_SM_NS29_6fusion15FusionCallbacksIS2D_NS2I_17LinearCombinationIS2H_fS2H_fLNS_15FloatRoundStyleE2EEESI_S2G_JEEENS4_5SM1004TMEM4LOAD26SM100_TMEM_LOAD_32dp32b32xES26_NS1L_INS1M_ILi2ELi4ELi3EEENS1O_ILi16EEENSN_INS5_IJS1Q_SO_EEENS5_IJSO_SB_EEEEEEENS4_39AutoVectorizingCopyWithAssumedAlignmentILi128EEENS4_14SM90_TMA_STOREES2X_S2Z_S2Z_EEEvvEEEEvNT_6ParamsE)
        /*0044*/ 	.word	0x00000000
.L_29:


//--------------------- .nv.compat                --------------------------
	.section	.nv.compat,"",@"SHT_CUDA_COMPAT_INFO"
	.align	4
        /*0000*/ 	.byte	0x02, 0x09, 0x01, 0x00, 0x02, 0x02, 0x02, 0x00, 0x02, 0x05, 0x05, 0x00, 0x03, 0x07, 0x01, 0x01
        /*0010*/ 	.byte	0x02, 0x03, 0x01, 0x00, 0x02, 0x06, 0x01, 0x00, 0x04, 0x0b, 0x08, 0x00, 0x09, 0x00, 0x00, 0x00
        /*0020*/ 	.byte	0x00, 0x00, 0x00, 0x00


//--------------------- .nv.info._ZN7cutlass13device_kernelINS_4gemm6kernel13GemmUniversalIN4cute5tupleIJiiiiEEENS1_10collective13CollectiveMmaINS1_46MainloopSm100TmaUmmaWarpSpecializedBlockScaledILi7ELi2ELi2ENS5_IJNS4_1CILi1EEENSA_ILi2EEESB_EEEEENS5_IJNSA_ILi128EEENSA_ILi64EEENSA_ILi256EEEEEENS5_IJNS_12float_e2m1_tENS_13float_ue4m3_tEEEENS5_IJNS5_IJlSB_lEEENS4_6LayoutINS5_IJNS5_IJNS5_IJNSA_ILi32EEENSA_ILi4EEEEEEiEEENS5_IJNS5_IJNSA_ILi16EEESP_EEEiEEENS5_IJSB_iEEEEEENS5_IJSU_NS5_IJNS5_IJNSA_ILi0EEESB_EEENSA_ILi512EEEEEENS5_IJSX_iEEEEEEEEEEESL_S14_NS4_8TiledMMAINS4_8MMA_AtomIJNS4_17SM100_MMA_MXF4_SSISJ_SJ_fSK_Li128ELi64ELi16ELNS4_4UMMA5MajorE0ELS19_0ELNS18_7ScaleInE0ELS1A_0EEEEEENSN_INS5_IJSB_SB_SB_EEENS5_IJSX_SX_SX_EEEEENS5_IJNS4_10UnderscoreES1G_S1G_EEEEENS5_IJNS4_23SM90_TMA_LOAD_MULTICASTES1J_EEENS5_IJNS4_14ComposedLayoutINS4_7SwizzleILi3ELi4ELi3EEENS4_18smem_ptr_flag_bitsILi4EEENSN_INS5_IJNSA_ILi8EEESH_EEENS5_IJSH_SB_EEEEEEENSN_INS5_IJNS5_IJNS5_IJSQ_SB_EEEST_EEESB_NS5_IJSB_SP_EEEEEENS5_IJNS5_IJNS5_IJST_SZ_EEESY_EEESX_NS5_IJSP_SZ_EEEEEEEEEEEvNS4_8identityENS5_IJNS4_13SM90_TMA_LOADES26_EEES24_vS25_EENS_8epilogue10collective18CollectiveEpilogueINS29_23Sm100TmaWarpSpecializedILi3ELi2ELi32ELb1ELb0EEEJSI_NS5_IJNSN_ISF_SB_EENSN_ISO_SB_EEEEENS_10bfloat16_tESM_S2H_SM_NS29_6fusion15FusionCallbacksIS2D_NS2I_17LinearCombinationIS2H_fS2H_fLNS_15FloatRoundStyleE2EEESI_S2G_JEEENS4_5SM1004TMEM4LOAD26SM100_TMEM_LOAD_32dp32b32xES26_NS1L_INS1M_ILi2ELi4ELi3EEENS1O_ILi16EEENSN_INS5_IJS1Q_SO_EEENS5_IJSO_SB_EEEEEEENS4_39AutoVectorizingCopyWithAssumedAlignmentILi128EEENS4_14SM90_TMA_STOREES2X_S2Z_S2Z_EEEvvEEEEvNT_6ParamsE --------------------------
	.section	.nv.info._ZN7cutlass13device_kernelINS_4gemm6kernel13GemmUniversalIN4cute5tupleIJiiiiEEENS1_10collective13CollectiveMmaINS1_46MainloopSm100TmaUmmaWarpSpecializedBlockScaledILi7ELi2ELi2ENS5_IJNS4_1CILi1EEENSA_ILi2EEESB_EEEEENS5_IJNSA_ILi128EEENSA_ILi64EEENSA_ILi256EEEEEENS5_IJNS_12float_e2m1_tENS_13float_ue4m3_tEEEENS5_IJNS5_IJlSB_lEEENS4_6LayoutINS5_IJNS5_IJNS5_IJNSA_ILi32EEENSA_ILi4EEEEEEiEEENS5_IJNS5_IJNSA_ILi16EEESP_EEEiEEENS5_IJSB_iEEEEEENS5_IJSU_NS5_IJNS5_IJNSA_ILi0EEESB_EEENSA_ILi512EEEEEENS5_IJSX_iEEEEEEEEEEESL_S14_NS4_8TiledMMAINS4_8MMA_AtomIJNS4_17SM100_MMA_MXF4_SSISJ_SJ_fSK_Li128ELi64ELi16ELNS4_4UMMA5MajorE0ELS19_0ELNS18_7ScaleInE0ELS1A_0EEEEEENSN_INS5_IJSB_SB_SB_EEENS5_IJSX_SX_SX_EEEEENS5_IJNS4_10UnderscoreES1G_S1G_EEEEENS5_IJNS4_23SM90_TMA_LOAD_MULTICASTES1J_EEENS5_IJNS4_14ComposedLayoutINS4_7SwizzleILi3ELi4ELi3EEENS4_18smem_ptr_flag_bitsILi4EEENSN_INS5_IJNSA_ILi8EEESH_EEENS5_IJSH_SB_EEEEEEENSN_INS5_IJNS5_IJNS5_IJSQ_SB_EEEST_EEESB_NS5_IJSB_SP_EEEEEENS5_IJNS5_IJNS5_IJST_SZ_EEESY_EEESX_NS5_IJSP_SZ_EEEEEEEEEEEvNS4_8identityENS5_IJNS4_13SM90_TMA_LOADES26_EEES24_vS25_EENS_8epilogue10collective18CollectiveEpilogueINS29_23Sm100TmaWarpSpecializedILi3ELi2ELi32ELb1ELb0EEEJSI_NS5_IJNSN_ISF_SB_EENSN_ISO_SB_EEEEENS_10bfloat16_tESM_S2H_SM_NS29_6fusion15FusionCallbacksIS2D_NS2I_17LinearCombinationIS2H_fS2H_fLNS_15FloatRoundStyleE2EEESI_S2G_JEEENS4_5SM1004TMEM4LOAD26SM100_TMEM_LOAD_32dp32b32xES26_NS1L_INS1M_ILi2ELi4ELi3EEENS1O_ILi16EEENSN_INS5_IJS1Q_SO_EEENS5_IJSO_SB_EEEEEEENS4_39AutoVectorizingCopyWithAssumedAlignmentILi128EEENS4_14SM90_TMA_STOREES2X_S2Z_S2Z_EEEvvEEEEvNT_6ParamsE,"",@"SHT_CUDA_INFO"
	.sectionflags	@""
	.align	4


	//----- nvinfo : EIATTR_CUDA_API_VERSION
	.align		4
        /*0000*/ 	.byte	0x04, 0x37
        /*0002*/ 	.short	(.L_31 - .L_30)
.L_30:
        /*0004*/ 	.word	0x00000082


	//----- nvinfo : EIATTR_KPARAM_INFO
	.align		4
.L_31:
        /*0008*/ 	.byte	0x04, 0x17
        /*000a*/ 	.short	(.L_33 - .L_32)
.L_32:
        /*000c*/ 	.word	0x00000000
        /*0010*/ 	.short	0x0000
        /*0012*/ 	.short	0x0000
        /*0014*/ 	.byte	0x00, 0xf0, 0x01, 0x30


	//----- nvinfo : EIATTR_AT_ENTRY_FRAGMENTS
	.align		4
.L_33:
        /*0018*/ 	.byte	0x04, 0x4f
        /*001a*/ 	.short	(.L_35 - .L_34)


	//   ....[0]....
.L_34:
        /*001c*/ 	.word	0x00000006


	//----- nvinfo : EIATTR_RESERVED_SMEM_USED
	.align		4
.L_35:
        /*0020*/ 	.byte	0x01, 0x41
	.zero		2


	//----- nvinfo : EIATTR_SPARSE_MMA_MASK
	.align		4
        /*0024*/ 	.byte	0x03, 0x50
        /*0026*/ 	.short	0x0000


	//----- nvinfo : EIATTR_TCGEN05_1CTA_USED
	.align		4
        /*0028*/ 	.byte	0x01, 0x51
	.zero		2


	//----- nvinfo : EIATTR_MAXREG_COUNT
	.align		4
        /*002c*/ 	.byte	0x03, 0x1b
        /*002e*/ 	.short	0x00ff


	//----- nvinfo : EIATTR_NUM_BARRIERS
	.align		4
        /*0030*/ 	.byte	0x02, 0x4c
        /*0032*/ 	.byte	0x07
	.zero		1


	//----- nvinfo : EIATTR_EXTERNS
	.align		4
        /*0034*/ 	.byte	0x04, 0x0f
        /*0036*/ 	.short	(.L_37 - .L_36)


	//   ....[0]....
	.align		4
.L_36:
        /*0038*/ 	.word	index@(__assertfail)


	//----- nvinfo : EIATTR_MERCURY_ISA_VERSION
	.align		4
.L_37:
        /*003c*/ 	.byte	0x03, 0x5f
        /*003e*/ 	.short	0x0101


	//----- nvinfo : EIATTR_INT_WARP_WIDE_INSTR_OFFSETS
	.align		4
        /*0040*/ 	.byte	0x04, 0x31
        /*0042*/ 	.short	(.L_39 - .L_38)


	//   ....[0]....
.L_38:
        /*0044*/ 	.word	0x00002410


	//   ....[1]....
        /*0048*/ 	.word	0x000047f0


	//   ....[2]....
        /*004c*/ 	.word	0x00004820


	//   ....[3]....
        /*0050*/ 	.word	0x00004870


	//   ....[4]....
        /*0054*/ 	.word	0x00005110


	//   ....[5]....
        /*0058*/ 	.word	0x00005180


	//   ....[6]....
        /*005c*/ 	.word	0x000053f0


	//   ....[7]....
        /*0060*/ 	.word	0x00005560


	//----- nvinfo : EIATTR_COOP_GROUP_MASK_REGIDS
	.align		4
.L_39:
        /*0064*/ 	.byte	0x04, 0x29
        /*0066*/ 	.short	(.L_41 - .L_40)


	//   ....[0]....
.L_40:
        /*0068*/ 	.word	0xffffffff


	//   ....[1]....
        /*006c*/ 	.word	0xffffffff


	//   ....[2]....
        /*0070*/ 	.word	0xffffffff


	//   ....[3]....
        /*0074*/ 	.word	0xffffffff


	//   ....[4]....
        /*0078*/ 	.word	0xffffffff


	//   ....[5]....
        /*007c*/ 	.word	0xffffffff


	//   ....[6]....
        /*0080*/ 	.word	0xffffffff


	//   ....[7]....
        /*0084*/ 	.word	0xffffffff


	//   ....[8]....
        /*0088*/ 	.word	0xffffffff


	//   ....[9]....
        /*008c*/ 	.word	0xffffffff


	//   ....[10]....
        /*0090*/ 	.word	0xffffffff


	//   ....[11]....
        /*0094*/ 	.word	0xffffffff


	//   ....[12]....
        /*0098*/ 	.word	0xffffffff


	//   ....[13]....
        /*009c*/ 	.word	0xffffffff


	//----- nvinfo : EIATTR_COOP_GROUP_INSTR_OFFSETS
	.align		4
.L_41:
        /*00a0*/ 	.byte	0x04, 0x28
        /*00a2*/ 	.short	(.L_43 - .L_42)


	//   ....[0]....
.L_42:
        /*00a4*/ 	.word	0x00000090


	//   ....[1]....
        /*00a8*/ 	.word	0x00000530


	//   ....[2]....
        /*00ac*/ 	.word	0x00000740


	//   ....[3]....
        /*00b0*/ 	.word	0x000008c0


	//   ....[4]....
        /*00b4*/ 	.word	0x000009c0


	//   ....[5]....
        /*00b8*/ 	.word	0x00000b30


	//   ....[6]....
        /*00bc*/ 	.word	0x00000c90


	//   ....[7]....
        /*00c0*/ 	.word	0x00000e40


	//   ....[8]....
        /*00c4*/ 	.word	0x000022f0


	//   ....[9]....
        /*00c8*/ 	.word	0x00003290


	//   ....[10]....
        /*00cc*/ 	.word	0x000034a0


	//   ....[11]....
        /*00d0*/ 	.word	0x000034d0


	//   ....[12]....
        /*00d4*/ 	.word	0x000046e0


	//   ....[13]....
        /*00d8*/ 	.word	0x00004910


	//----- nvinfo : EIATTR_VRC_CTA_INIT_COUNT
	.align		4
.L_43:
        /*00dc*/ 	.byte	0x02, 0x4a
        /*00de*/ 	.byte	0x80
	.zero		1


	//----- nvinfo : EIATTR_SYSCALL_OFFSETS
	.align		4
        /*00e0*/ 	.byte	0x04, 0x46
        /*00e2*/ 	.short	(.L_45 - .L_44)


	//   ....[0]....
.L_44:
        /*00e4*/ 	.word	0x000060d0


	//   ....[1]....
        /*00e8*/ 	.word	0x000061c0


	//   ....[2]....
        /*00ec*/ 	.word	0x00006a00


	//   ....[3]....
        /*00f0*/ 	.word	0x000076b0


	//----- nvinfo : EIATTR_MBARRIER_INSTR_OFFSETS
	.align		4
.L_45:
        /*00f4*/ 	.byte	0x04, 0x39
        /*00f6*/ 	.short	(.L_47 - .L_46)


	//   ....[0]....
.L_46:
        /*00f8*/ 	.word	0x00000650
        /*00fc*/ 	.word	0x000000ff
        /*0100*/ 	.word	0x00000000
        /*0104*/ 	.short	0x0100
        /*0106*/ 	.byte	0x06
	.zero		1


	//   ....[1]....
        /*0108*/ 	.word	0x00000660
        /*010c*/ 	.word	0x000000ff
        /*0110*/ 	.word	0x00000038
        /*0114*/ 	.short	0x0100
        /*0116*/ 	.byte	0x06
	.zero		1


	//   ....[2]....
        /*0118*/ 	.word	0x00000670
        /*011c*/ 	.word	0x000000ff
        /*0120*/ 	.word	0x00000008
        /*0124*/ 	.short	0x0100
        /*0126*/ 	.byte	0x06
	.zero		1


	//   ....[3]....
        /*0128*/ 	.word	0x00000680
        /*012c*/ 	.word	0x000000ff
        /*0130*/ 	.word	0x00000040
        /*0134*/ 	.short	0x0100
        /*0136*/ 	.byte	0x06
	.zero		1


	//   ....[4]....
        /*0138*/ 	.word	0x00000690
        /*013c*/ 	.word	0x000000ff
        /*0140*/ 	.word	0x00000010
        /*0144*/ 	.short	0x0100
        /*0146*/ 	.byte	0x06
	.zero		1


	//   ....[5]....
        /*0148*/ 	.word	0x000006a0
        /*014c*/ 	.word	0x000000ff
        /*0150*/ 	.word	0x00000048
        /*0154*/ 	.short	0x0100
        /*0156*/ 	.byte	0x06
	.zero		1


	//   ....[6]....
        /*0158*/ 	.word	0x000006b0
        /*015c*/ 	.word	0x000000ff
        /*0160*/ 	.word	0x00000018
        /*0164*/ 	.short	0x0100
        /*0166*/ 	.byte	0x06
	.zero		1


	//   ....[7]....
        /*0168*/ 	.word	0x000006c0
        /*016c*/ 	.word	0x000000ff
        /*0170*/ 	.word	0x00000050
        /*0174*/ 	.short	0x0100
        /*0176*/ 	.byte	0x06
	.zero		1


	//   ....[8]....
        /*0178*/ 	.word	0x000006d0
        /*017c*/ 	.word	0x000000ff
        /*0180*/ 	.word	0x00000020
        /*0184*/ 	.short	0x0100
        /*0186*/ 	.byte	0x06
	.zero		1


	//   ....[9]....
        /*0188*/ 	.word	0x000006e0
        /*018c*/ 	.word	0x000000ff
        /*0190*/ 	.word	0x00000058
        /*0194*/ 	.short	0x0100
        /*0196*/ 	.byte	0x06
	.zero		1


	//   ....[10]....
        /*0198*/ 	.word	0x000006f0
        /*019c*/ 	.word	0x000000ff
        /*01a0*/ 	.word	0x00000028
        /*01a4*/ 	.short	0x0100
        /*01a6*/ 	.byte	0x06
	.zero		1


	//   ....[11]....
        /*01a8*/ 	.word	0x00000700
        /*01ac*/ 	.word	0x000000ff
        /*01b0*/ 	.word	0x00000060
        /*01b4*/ 	.short	0x0100
        /*01b6*/ 	.byte	0x06
	.zero		1


	//   ....[12]....
        /*01b8*/ 	.word	0x00000710
        /*01bc*/ 	.word	0x000000ff
        /*01c0*/ 	.word	0x00000030
        /*01c4*/ 	.short	0x0100
        /*01c6*/ 	.byte	0x06
	.zero		1


	//   ....[13]....
        /*01c8*/ 	.word	0x00000720
        /*01cc*/ 	.word	0x000000ff
        /*01d0*/ 	.word	0x00000068
        /*01d4*/ 	.short	0x0100
        /*01d6*/ 	.byte	0x06
	.zero		1


	//   ....[14]....
        /*01d8*/ 	.word	0x00000850
        /*01dc*/ 	.word	0x000000ff
        /*01e0*/ 	.word	0x00000070
        /*01e4*/ 	.short	0x0100
        /*01e6*/ 	.byte	0x06
	.zero		1


	//   ....[15]....
        /*01e8*/ 	.word	0x00000860
        /*01ec*/ 	.word	0x000000ff
        /*01f0*/ 	.word	0x00000088
        /*01f4*/ 	.short	0x0100
        /*01f6*/ 	.byte	0x06
	.zero		1


	//   ....[16]....
        /*01f8*/ 	.word	0x00000870
        /*01fc*/ 	.word	0x000000ff
        /*0200*/ 	.word	0x00000078
        /*0204*/ 	.short	0x0100
        /*0206*/ 	.byte	0x06
	.zero		1


	//   ....[17]....
        /*0208*/ 	.word	0x00000880
        /*020c*/ 	.word	0x000000ff
        /*0210*/ 	.word	0x00000090
        /*0214*/ 	.short	0x0100
        /*0216*/ 	.byte	0x06
	.zero		1


	//   ....[18]....
        /*0218*/ 	.word	0x00000890
        /*021c*/ 	.word	0x000000ff
        /*0220*/ 	.word	0x00000080
        /*0224*/ 	.short	0x0100
        /*0226*/ 	.byte	0x06
	.zero		1


	//   ....[19]....
        /*0228*/ 	.word	0x000008a0
        /*022c*/ 	.word	0x000000ff
        /*0230*/ 	.word	0x00000098
        /*0234*/ 	.short	0x0100
        /*0236*/ 	.byte	0x06
	.zero		1


	//   ....[20]....
        /*0238*/ 	.word	0x00000990
        /*023c*/ 	.word	0x000000ff
        /*0240*/ 	.word	0x000000a0
        /*0244*/ 	.short	0x0100
        /*0246*/ 	.byte	0x05
	.zero		1


	//   ....[21]....
        /*0248*/ 	.word	0x000009a0
        /*024c*/ 	.word	0x000000ff
        /*0250*/ 	.word	0x000000a8
        /*0254*/ 	.short	0x0100
        /*0256*/ 	.byte	0x05
	.zero		1


	//   ....[22]....
        /*0258*/ 	.word	0x00000ae0
        /*025c*/ 	.word	0x000000ff
        /*0260*/ 	.word	0x000000b0
        /*0264*/ 	.short	0x0100
        /*0266*/ 	.byte	0x05
	.zero		1


	//   ....[23]....
        /*0268*/ 	.word	0x00000af0
        /*026c*/ 	.word	0x000000ff
        /*0270*/ 	.word	0x000000c0
        /*0274*/ 	.short	0x0100
        /*0276*/ 	.byte	0x05
	.zero		1


	//   ....[24]....
        /*0278*/ 	.word	0x00000b00
        /*027c*/ 	.word	0x000000ff
        /*0280*/ 	.word	0x000000b8
        /*0284*/ 	.short	0x0100
        /*0286*/ 	.byte	0x05
	.zero		1


	//   ....[25]....
        /*0288*/ 	.word	0x00000b10
        /*028c*/ 	.word	0x000000ff
        /*0290*/ 	.word	0x000000c8
        /*0294*/ 	.short	0x0100
        /*0296*/ 	.byte	0x05
	.zero		1


	//   ....[26]....
        /*0298*/ 	.word	0x00000c40
        /*029c*/ 	.word	0x000000ff
        /*02a0*/ 	.word	0x000000d0
        /*02a4*/ 	.short	0x0100
        /*02a6*/ 	.byte	0x06
	.zero		1


	//   ....[27]....
        /*02a8*/ 	.word	0x00000c50
        /*02ac*/ 	.word	0x000000ff
        /*02b0*/ 	.word	0x000000e0
        /*02b4*/ 	.short	0x0100
        /*02b6*/ 	.byte	0x06
	.zero		1


	//   ....[28]....
        /*02b8*/ 	.word	0x00000c60
        /*02bc*/ 	.word	0x000000ff
        /*02c0*/ 	.word	0x000000d8
        /*02c4*/ 	.short	0x0100
        /*02c6*/ 	.byte	0x06
	.zero		1


	//   ....[29]....
        /*02c8*/ 	.word	0x00000c70
        /*02cc*/ 	.word	0x000000ff
        /*02d0*/ 	.word	0x000000e8
        /*02d4*/ 	.short	0x0100
        /*02d6*/ 	.byte	0x06
	.zero		1


	//   ....[30]....
        /*02d8*/ 	.word	0x00000d60
        /*02dc*/ 	.word	0x000000ff
        /*02e0*/ 	.word	0x000000f0
        /*02e4*/ 	.short	0x0100
        /*02e6*/ 	.byte	0x05
	.zero		1


	//   ....[31]....
        /*02e8*/ 	.word	0x00000d70
        /*02ec*/ 	.word	0x000000ff
        /*02f0*/ 	.word	0x00000100
        /*02f4*/ 	.short	0x0100
        /*02f6*/ 	.byte	0x05
	.zero		1


	//   ....[32]....
        /*02f8*/ 	.word	0x00000d80
        /*02fc*/ 	.word	0x000000ff
        /*0300*/ 	.word	0x000000f8
        /*0304*/ 	.short	0x0100
        /*0306*/ 	.byte	0x05
	.zero		1


	//   ....[33]....
        /*0308*/ 	.word	0x00000d90
        /*030c*/ 	.word	0x000000ff
        /*0310*/ 	.word	0x00000108
        /*0314*/ 	.short	0x0100
        /*0316*/ 	.byte	0x05
	.zero		1


	//   ....[34]....
        /*0318*/ 	.word	0x00001870
        /*031c*/ 	.word	0x00000002
        /*0320*/ 	.word	0x00000100
        /*0324*/ 	.short	0x010a
        /*0326*/ 	.byte	0xff
	.zero		1


	//   ....[35]....
        /*0328*/ 	.word	0x000018a0
        /*032c*/ 	.word	0x00000002
        /*0330*/ 	.word	0x000000f0
        /*0334*/ 	.short	0x0101
        /*0336*/ 	.byte	0xff
	.zero		1


	//   ....[36]....
        /*0338*/ 	.word	0x00001970
        /*033c*/ 	.word	0x000000ff
        /*0340*/ 	.word	0x00000038
        /*0344*/ 	.short	0x010a
        /*0346*/ 	.byte	0x08
	.zero		1


	//   ....[37]....
        /*0348*/ 	.word	0x00001a30
        /*034c*/ 	.word	0x000000ff
        /*0350*/ 	.word	0x00000038
        /*0354*/ 	.short	0x010a
        /*0356*/ 	.byte	0x21
	.zero		1


	//   ....[38]....
        /*0358*/ 	.word	0x00001b70
        /*035c*/ 	.word	0x000000ff
        /*0360*/ 	.word	0x00000038
        /*0364*/ 	.short	0x010a
        /*0366*/ 	.byte	0x08
	.zero		1


	//   ....[39]....
        /*0368*/ 	.word	0x00001e50
        /*036c*/ 	.word	0x000000ff
        /*0370*/ 	.word	0x000000a8
        /*0374*/ 	.short	0x0101
        /*0376*/ 	.byte	0x07
	.zero		1


	//   ....[40]....
        /*0378*/ 	.word	0x00001e70
        /*037c*/ 	.word	0x000000ff
        /*0380*/ 	.word	0x00000038
        /*0384*/ 	.short	0x010a
        /*0386*/ 	.byte	0x08
	.zero		1


	//   ....[41]....
        /*0388*/ 	.word	0x00001ef0
        /*038c*/ 	.word	0x000000ff
        /*0390*/ 	.word	0x00000038
        /*0394*/ 	.short	0x010a
        /*0396*/ 	.byte	0x21
	.zero		1


	//   ....[42]....
        /*0398*/ 	.word	0x00002030
        /*039c*/ 	.word	0x000000ff
        /*03a0*/ 	.word	0x00000038
        /*03a4*/ 	.short	0x010a
        /*03a6*/ 	.byte	0x08
	.zero		1


	//   ....[43]....
        /*03a8*/ 	.word	0x00002320
        /*03ac*/ 	.word	0x00000002
        /*03b0*/ 	.word	0x000000b0
        /*03b4*/ 	.short	0x010a
        /*03b6*/ 	.byte	0xff
	.zero		1


	//   ....[44]....
        /*03b8*/ 	.word	0x000023e0
        /*03bc*/ 	.word	0x00000002
        /*03c0*/ 	.word	0x00000000
        /*03c4*/ 	.short	0x0101
        /*03c6*/ 	.byte	0xff
	.zero		1


	//   ....[45]....
        /*03c8*/ 	.word	0x00002950
        /*03cc*/ 	.word	0x000000ff
        /*03d0*/ 	.word	0x00000000
        /*03d4*/ 	.short	0x010a
        /*03d6*/ 	.byte	0x04
	.zero		1


	//   ....[46]....
        /*03d8*/ 	.word	0x000029e0
        /*03dc*/ 	.word	0x000000ff
        /*03e0*/ 	.word	0x00000000
        /*03e4*/ 	.short	0x010a
        /*03e6*/ 	.byte	0x04
	.zero		1


	//   ....[47]....
        /*03e8*/ 	.word	0x00002a70
        /*03ec*/ 	.word	0x000000ff
        /*03f0*/ 	.word	0x00000000
        /*03f4*/ 	.short	0x010a
        /*03f6*/ 	.byte	0x04
	.zero		1


	//   ....[48]....
        /*03f8*/ 	.word	0x00002b00
        /*03fc*/ 	.word	0x000000ff
        /*0400*/ 	.word	0x00000000
        /*0404*/ 	.short	0x010a
        /*0406*/ 	.byte	0x04
	.zero		1


	//   ....[49]....
        /*0408*/ 	.word	0x00002b90
        /*040c*/ 	.word	0x000000ff
        /*0410*/ 	.word	0x00000000
        /*0414*/ 	.short	0x010a
        /*0416*/ 	.byte	0x04
	.zero		1


	//   ....[50]....
        /*0418*/ 	.word	0x00002c20
        /*041c*/ 	.word	0x000000ff
        /*0420*/ 	.word	0x00000000
        /*0424*/ 	.short	0x010a
        /*0426*/ 	.byte	0x04
	.zero		1


	//   ....[51]....
        /*0428*/ 	.word	0x00002cc0
        /*042c*/ 	.word	0x00000000
        /*0430*/ 	.word	0x00000000
        /*0434*/ 	.short	0x010a
        /*0436*/ 	.byte	0xff
	.zero		1


	//   ....[52]....
        /*0438*/ 	.word	0x00002df0
        /*043c*/ 	.word	0x00000000
        /*0440*/ 	.word	0x000000f0
        /*0444*/ 	.short	0x010a
        /*0446*/ 	.byte	0xff
	.zero		1


	//   ....[53]....
        /*0448*/ 	.word	0x00002e60
        /*044c*/ 	.word	0x00000000
        /*0450*/ 	.word	0x00000000
        /*0454*/ 	.short	0x0101
        /*0456*/ 	.byte	0xff
	.zero		1


	//   ....[54]....
        /*0458*/ 	.word	0x00002e80
        /*045c*/ 	.word	0x000000ff
        /*0460*/ 	.word	0x000000c0
        /*0464*/ 	.short	0x010a
        /*0466*/ 	.byte	0x05
	.zero		1


	//   ....[55]....
        /*0468*/ 	.word	0x00002fa0
        /*046c*/ 	.word	0x00000000
        /*0470*/ 	.word	0x000000b0
        /*0474*/ 	.short	0x010a
        /*0476*/ 	.byte	0xff
	.zero		1


	//   ....[56]....
        /*0478*/ 	.word	0x000030a0
        /*047c*/ 	.word	0x00000000
        /*0480*/ 	.word	0x00000000
        /*0484*/ 	.short	0x0101
        /*0486*/ 	.byte	0xff
	.zero		1


	//   ....[57]....
        /*0488*/ 	.word	0x00003130
        /*048c*/ 	.word	0x000000ff
        /*0490*/ 	.word	0x000000c0
        /*0494*/ 	.short	0x0106
        /*0496*/ 	.byte	0x05
	.zero		1


	//   ....[58]....
        /*0498*/ 	.word	0x00003150
        /*049c*/ 	.word	0x000000ff
        /*04a0*/ 	.word	0x000000c0
        /*04a4*/ 	.short	0x010a
        /*04a6*/ 	.byte	0x05
	.zero		1


	//   ....[59]....
        /*04a8*/ 	.word	0x000031e0
        /*04ac*/ 	.word	0x000000ff
        /*04b0*/ 	.word	0x000000c0
        /*04b4*/ 	.short	0x0106
        /*04b6*/ 	.byte	0x04
	.zero		1


	//   ....[60]....
        /*04b8*/ 	.word	0x00003220
        /*04bc*/ 	.word	0x00000000
        /*04c0*/ 	.word	0x000000c0
        /*04c4*/ 	.short	0x010a
        /*04c6*/ 	.byte	0xff
	.zero		1


	//   ....[61]....
        /*04c8*/ 	.word	0x00003890
        /*04cc*/ 	.word	0x00000002
        /*04d0*/ 	.word	0x000000b0
        /*04d4*/ 	.short	0x010a
        /*04d6*/ 	.byte	0xff
	.zero		1


	//   ....[62]....
        /*04d8*/ 	.word	0x00003950
        /*04dc*/ 	.word	0x00000002
        /*04e0*/ 	.word	0x00000000
        /*04e4*/ 	.short	0x0101
        /*04e6*/ 	.byte	0xff
	.zero		1


	//   ....[63]....
        /*04e8*/ 	.word	0x00003e20
        /*04ec*/ 	.word	0x000000ff
        /*04f0*/ 	.word	0x00000000
        /*04f4*/ 	.short	0x010a
        /*04f6*/ 	.byte	0x05
	.zero		1


	//   ....[64]....
        /*04f8*/ 	.word	0x00003e30
        /*04fc*/ 	.word	0x000000ff
        /*0500*/ 	.word	0x000000e0
        /*0504*/ 	.short	0x010a
        /*0506*/ 	.byte	0x0f
	.zero		1


	//   ....[65]....
        /*0508*/ 	.word	0x000040c0
        /*050c*/ 	.word	0x000000ff
        /*0510*/ 	.word	0x00000000
        /*0514*/ 	.short	0x010a
        /*0516*/ 	.byte	0x17
	.zero		1


	//   ....[66]....
        /*0518*/ 	.word	0x000041f0
        /*051c*/ 	.word	0x000000ff
        /*0520*/ 	.word	0x00000000
        /*0524*/ 	.short	0x010a
        /*0526*/ 	.byte	0x24
	.zero		1


	//   ....[67]....
        /*0528*/ 	.word	0x00004630
        /*052c*/ 	.word	0x000000ff
        /*0530*/ 	.word	0x00000000
        /*0534*/ 	.short	0x010a
        /*0536*/ 	.byte	0x05
	.zero		1


	//   ....[68]....
        /*0538*/ 	.word	0x000046c0
        /*053c*/ 	.word	0x000000ff
        /*0540*/ 	.word	0x00000000
        /*0544*/ 	.short	0x010a
        /*0546*/ 	.byte	0x06
	.zero		1


	//   ....[69]....
        /*0548*/ 	.word	0x00004ab0
        /*054c*/ 	.word	0x00000000
        /*0550*/ 	.word	0x000000b0
        /*0554*/ 	.short	0x010a
        /*0556*/ 	.byte	0xff
	.zero		1


	//   ....[70]....
        /*0558*/ 	.word	0x00004b70
        /*055c*/ 	.word	0x00000000
        /*0560*/ 	.word	0x00000000
        /*0564*/ 	.short	0x0101
        /*0566*/ 	.byte	0xff
	.zero		1


	//   ....[71]....
        /*0568*/ 	.word	0x00004e90
        /*056c*/ 	.word	0x000000ff
        /*0570*/ 	.word	0x000000a8
        /*0574*/ 	.short	0x010a
        /*0576*/ 	.byte	0x04
	.zero		1


	//   ....[72]....
        /*0578*/ 	.word	0x000050b0
        /*057c*/ 	.word	0x000000ff
        /*0580*/ 	.word	0x00000088
        /*0584*/ 	.short	0x010a
        /*0586*/ 	.byte	0x07
	.zero		1


	//   ....[73]....
        /*0588*/ 	.word	0x000052b0
        /*058c*/ 	.word	0x000000ff
        /*0590*/ 	.word	0x00000070
        /*0594*/ 	.short	0x010b
        /*0596*/ 	.byte	0x07
	.zero		1


	//   ....[74]....
        /*0598*/ 	.word	0x00005300
        /*059c*/ 	.word	0x000000ff
        /*05a0*/ 	.word	0x00000000
        /*05a4*/ 	.short	0x0101
        /*05a6*/ 	.byte	0x0d
	.zero		1


	//   ....[75]....
        /*05a8*/ 	.word	0x00005340
        /*05ac*/ 	.word	0x000000ff
        /*05b0*/ 	.word	0x00000088
        /*05b4*/ 	.short	0x010a
        /*05b6*/ 	.byte	0x05
	.zero		1


	//   ....[76]....
        /*05b8*/ 	.word	0x00005590
        /*05bc*/ 	.word	0x000000ff
        /*05c0*/ 	.word	0x00000070
        /*05c4*/ 	.short	0x010b
        /*05c6*/ 	.byte	0x05
	.zero		1


	//   ....[77]....
        /*05c8*/ 	.word	0x000055d0
        /*05cc*/ 	.word	0x000000ff
        /*05d0*/ 	.word	0x00000000
        /*05d4*/ 	.short	0x0101
        /*05d6*/ 	.byte	0x07
	.zero		1


	//   ....[78]....
        /*05d8*/ 	.word	0x00005640
        /*05dc*/ 	.word	0x000000ff
        /*05e0*/ 	.word	0x00000000
        /*05e4*/ 	.short	0x010a
        /*05e6*/ 	.byte	0x05
	.zero		1


	//   ....[79]....
        /*05e8*/ 	.word	0x000056d0
        /*05ec*/ 	.word	0x000000ff
        /*05f0*/ 	.word	0x00000000
        /*05f4*/ 	.short	0x010a
        /*05f6*/ 	.byte	0x05
	.zero		1


	//   ....[80]....
        /*05f8*/ 	.word	0x00005770
        /*05fc*/ 	.word	0x00000000
        /*0600*/ 	.word	0x00000000
        /*0604*/ 	.short	0x010a
        /*0606*/ 	.byte	0xff
	.zero		1


	//   ....[81]....
        /*0608*/ 	.word	0x00005ab0
        /*060c*/ 	.word	0x00000000
        /*0610*/ 	.word	0x000000b0
        /*0614*/ 	.short	0x010a
        /*0616*/ 	.byte	0xff
	.zero		1


	//   ....[82]....
        /*0618*/ 	.word	0x00005bc0
        /*061c*/ 	.word	0x00000000
        /*0620*/ 	.word	0x00000000
        /*0624*/ 	.short	0x0101
        /*0626*/ 	.byte	0xff
	.zero		1


	//   ....[83]....
        /*0628*/ 	.word	0x00006650
        /*062c*/ 	.word	0x00000000
        /*0630*/ 	.word	0x00000070
        /*0634*/ 	.short	0x010a
        /*0636*/ 	.byte	0xff
	.zero		1


	//   ....[84]....
        /*0638*/ 	.word	0x000066c0
        /*063c*/ 	.word	0x00000049
        /*0640*/ 	.word	0x000000d0
        /*0644*/ 	.short	0x010a
        /*0646*/ 	.byte	0xff
	.zero		1


	//   ....[85]....
        /*0648*/ 	.word	0x000067b0
        /*064c*/ 	.word	0x00000000
        /*0650*/ 	.word	0x00000070
        /*0654*/ 	.short	0x010a
        /*0656*/ 	.byte	0xff
	.zero		1


	//   ....[86]....
        /*0658*/ 	.word	0x000068e0
        /*065c*/ 	.word	0x00000049
        /*0660*/ 	.word	0x000000d0
        /*0664*/ 	.short	0x010a
        /*0666*/ 	.byte	0xff
	.zero		1


	//   ....[87]....
        /*0668*/ 	.word	0x000073f0
        /*066c*/ 	.word	0x00000000
        /*0670*/ 	.word	0x00000000
        /*0674*/ 	.short	0x0101
        /*0676*/ 	.byte	0xff
	.zero		1


	//   ....[88]....
        /*0678*/ 	.word	0x00007400
        /*067c*/ 	.word	0x00000002
        /*0680*/ 	.word	0x00000070
        /*0684*/ 	.short	0x010a
        /*0686*/ 	.byte	0xff
	.zero		1


	//   ....[89]....
        /*0688*/ 	.word	0x000074d0
        /*068c*/ 	.word	0x00000002
        /*0690*/ 	.word	0x00000070
        /*0694*/ 	.short	0x010a
        /*0696*/ 	.byte	0xff
	.zero		1


	//   ....[90]....
        /*0698*/ 	.word	0x00007840
        /*069c*/ 	.word	0x000000ff
        /*06a0*/ 	.word	0x00000000
        /*06a4*/ 	.short	0x0101
        /*06a6*/ 	.byte	0x05
	.zero		1


	//   ....[91]....
        /*06a8*/ 	.word	0x00008170
        /*06ac*/ 	.word	0x00000000
        /*06b0*/ 	.word	0x00000000
        /*06b4*/ 	.short	0x0101
        /*06b6*/ 	.byte	0xff
	.zero		1


	//   ....[92]....
        /*06b8*/ 	.word	0x000083f0
        /*06bc*/ 	.word	0x000000ff
        /*06c0*/ 	.word	0x00000000
        /*06c4*/ 	.short	0x0101
        /*06c6*/ 	.byte	0x04
	.zero		1


	//   ....[93]....
        /*06c8*/ 	.word	0x00008410
        /*06cc*/ 	.word	0x00000002
        /*06d0*/ 	.word	0x00000100
        /*06d4*/ 	.short	0x010a
        /*06d6*/ 	.byte	0xff
	.zero		1


	//   ....[94]....
        /*06d8*/ 	.word	0x00008470
        /*06dc*/ 	.word	0x00000002
        /*06e0*/ 	.word	0x00000038
        /*06e4*/ 	.short	0x010a
        /*06e6*/ 	.byte	0xff
	.zero		1


	//   ....[95]....
        /*06e8*/ 	.word	0x000084d0
        /*06ec*/ 	.word	0x00000002
        /*06f0*/ 	.word	0x00000038
        /*06f4*/ 	.short	0x010a
        /*06f6*/ 	.byte	0xff
	.zero		1


	//   ....[96]....
        /*06f8*/ 	.word	0x00008520
        /*06fc*/ 	.word	0x00000002
        /*0700*/ 	.word	0x000000b0
        /*0704*/ 	.short	0x010a
        /*0706*/ 	.byte	0xff
	.zero		1


	//   ....[97]....
        /*0708*/ 	.word	0x00008580
        /*070c*/ 	.word	0x00000000
        /*0710*/ 	.word	0x00000000
        /*0714*/ 	.short	0x010a
        /*0716*/ 	.byte	0xff
	.zero		1


	//   ....[98]....
        /*0718*/ 	.word	0x000085e0
        /*071c*/ 	.word	0x00000000
        /*0720*/ 	.word	0x00000000
        /*0724*/ 	.short	0x010a
        /*0726*/ 	.byte	0xff
	.zero		1


	//   ....[99]....
        /*0728*/ 	.word	0x00008640
        /*072c*/ 	.word	0x00000000
        /*0730*/ 	.word	0x00000000
        /*0734*/ 	.short	0x010a
        /*0736*/ 	.byte	0xff
	.zero		1


	//   ....[100]....
        /*0738*/ 	.word	0x000086a0
        /*073c*/ 	.word	0x00000000
        /*0740*/ 	.word	0x00000000
        /*0744*/ 	.short	0x010a
        /*0746*/ 	.byte	0xff
	.zero		1


	//   ....[101]....
        /*0748*/ 	.word	0x00008700
        /*074c*/ 	.word	0x00000000
        /*0750*/ 	.word	0x00000000
        /*0754*/ 	.short	0x010a
        /*0756*/ 	.byte	0xff
	.zero		1


	//   ....[102]....
        /*0758*/ 	.word	0x00008760
        /*075c*/ 	.word	0x00000000
        /*0760*/ 	.word	0x00000000
        /*0764*/ 	.short	0x010a
        /*0766*/ 	.byte	0xff
	.zero		1


	//   ....[103]....
        /*0768*/ 	.word	0x000087b0
        /*076c*/ 	.word	0x00000000
        /*0770*/ 	.word	0x000000f0
        /*0774*/ 	.short	0x010a
        /*0776*/ 	.byte	0xff
	.zero		1


	//   ....[104]....
        /*0778*/ 	.word	0x00008810
        /*077c*/ 	.word	0x00000000
        /*0780*/ 	.word	0x000000c0
        /*0784*/ 	.short	0x010a
        /*0786*/ 	.byte	0xff
	.zero		1


	//   ....[105]....
        /*0788*/ 	.word	0x00008860
        /*078c*/ 	.word	0x00000000
        /*0790*/ 	.word	0x000000b0
        /*0794*/ 	.short	0x010a
        /*0796*/ 	.byte	0xff
	.zero		1


	//   ....[106]....
        /*0798*/ 	.word	0x000088c0
        /*079c*/ 	.word	0x00000000
        /*07a0*/ 	.word	0x000000c0
        /*07a4*/ 	.short	0x010a
        /*07a6*/ 	.byte	0xff
	.zero		1


	//   ....[107]....
        /*07a8*/ 	.word	0x00008910
        /*07ac*/ 	.word	0x00000002
        /*07b0*/ 	.word	0x000000b0
        /*07b4*/ 	.short	0x010a
        /*07b6*/ 	.byte	0xff
	.zero		1


	//   ....[108]....
        /*07b8*/ 	.word	0x00008970
        /*07bc*/ 	.word	0x00000003
        /*07c0*/ 	.word	0x000000e0
        /*07c4*/ 	.short	0x010a
        /*07c6*/ 	.byte	0xff
	.zero		1


	//   ....[109]....
        /*07c8*/ 	.word	0x000089d0
        /*07cc*/ 	.word	0x00000002
        /*07d0*/ 	.word	0x00000000
        /*07d4*/ 	.short	0x010a
        /*07d6*/ 	.byte	0xff
	.zero		1


	//   ....[110]....
        /*07d8*/ 	.word	0x00008a30
        /*07dc*/ 	.word	0x00000000
        /*07e0*/ 	.word	0x00000000
        /*07e4*/ 	.short	0x010a
        /*07e6*/ 	.byte	0xff
	.zero		1


	//   ....[111]....
        /*07e8*/ 	.word	0x00008a90
        /*07ec*/ 	.word	0x00000000
        /*07f0*/ 	.word	0x00000000
        /*07f4*/ 	.short	0x010a
        /*07f6*/ 	.byte	0xff
	.zero		1


	//   ....[112]....
        /*07f8*/ 	.word	0x00008ae0
        /*07fc*/ 	.word	0x00000000
        /*0800*/ 	.word	0x000000b0
        /*0804*/ 	.short	0x010a
        /*0806*/ 	.byte	0xff
	.zero		1


	//   ....[113]....
        /*0808*/ 	.word	0x00008b40
        /*080c*/ 	.word	0x00000000
        /*0810*/ 	.word	0x000000a8
        /*0814*/ 	.short	0x010a
        /*0816*/ 	.byte	0xff
	.zero		1


	//   ....[114]....
        /*0818*/ 	.word	0x00008ba0
        /*081c*/ 	.word	0x00000000
        /*0820*/ 	.word	0x00000088
        /*0824*/ 	.short	0x010a
        /*0826*/ 	.byte	0xff
	.zero		1


	//   ....[115]....
        /*0828*/ 	.word	0x00008c00
        /*082c*/ 	.word	0x00000000
        /*0830*/ 	.word	0x00000088
        /*0834*/ 	.short	0x010a
        /*0836*/ 	.byte	0xff
	.zero		1


	//   ....[116]....
        /*0838*/ 	.word	0x00008c60
        /*083c*/ 	.word	0x00000000
        /*0840*/ 	.word	0x00000000
        /*0844*/ 	.short	0x010a
        /*0846*/ 	.byte	0xff
	.zero		1


	//   ....[117]....
        /*0848*/ 	.word	0x00008cc0
        /*084c*/ 	.word	0x00000000
        /*0850*/ 	.word	0x00000000
        /*0854*/ 	.short	0x010a
        /*0856*/ 	.byte	0xff
	.zero		1


	//   ....[118]....
        /*0858*/ 	.word	0x00008d10
        /*085c*/ 	.word	0x00000000
        /*0860*/ 	.word	0x000000b0
        /*0864*/ 	.short	0x010a
        /*0866*/ 	.byte	0xff
	.zero		1


	//   ....[119]....
        /*0868*/ 	.word	0x00008d60
        /*086c*/ 	.word	0x00000000
        /*0870*/ 	.word	0x00000070
        /*0874*/ 	.short	0x010a
        /*0876*/ 	.byte	0xff
	.zero		1


	//   ....[120]....
        /*0878*/ 	.word	0x00008db0
        /*087c*/ 	.word	0x00000049
        /*0880*/ 	.word	0x000000d0
        /*0884*/ 	.short	0x010a
        /*0886*/ 	.byte	0xff
	.zero		1


	//   ....[121]....
        /*0888*/ 	.word	0x00008e00
        /*088c*/ 	.word	0x00000002
        /*0890*/ 	.word	0x00000070
        /*0894*/ 	.short	0x010a
        /*0896*/ 	.byte	0xff
	.zero		1


	//----- nvinfo : EIATTR_NUM_MBARRIERS
	.align		4
.L_47:
        /*0898*/ 	.byte	0x03, 0x38
        /*089a*/ 	.short	0x0022


	//----- nvinfo : EIATTR_EXIT_INSTR_OFFSETS
	.align		4
        /*089c*/ 	.byte	0x04, 0x1c
        /*089e*/ 	.short	(.L_49 - .L_48)


	//   ....[0]....
.L_48:
        /*08a0*/ 	.word	0x00002cf0


	//   ....[1]....
        /*08a4*/ 	.word	0x000031f0


	//   ....[2]....
        /*08a8*/ 	.word	0x00003250


	//   ....[3]....
        /*08ac*/ 	.word	0x00004920


	//   ....[4]....
        /*08b0*/ 	.word	0x000057a0


	//   ....[5]....
        /*08b4*/ 	.word	0x000057e0


	//   ....[6]....
        /*08b8*/ 	.word	0x000082e0


	//   ....[7]....
        /*08bc*/ 	.word	0x00008360


	//   ....[8]....
        /*08c0*/ 	.word	0x00008390


	//   ....[9]....
        /*08c4*/ 	.word	0x00008400


	//----- nvinfo : EIATTR_MAX_THREADS
	.align		4
.L_49:
        /*08c8*/ 	.byte	0x04, 0x05
        /*08ca*/ 	.short	(.L_51 - .L_50)
.L_50:
        /*08cc*/ 	.word	0x00000100
        /*08d0*/ 	.word	0x00000001
        /*08d4*/ 	.word	0x00000001


	//----- nvinfo : EIATTR_CRS_STACK_SIZE
	.align		4
.L_51:
        /*08d8*/ 	.byte	0x04, 0x1e
        /*08da*/ 	.short	(.L_53 - .L_52)
.L_52:
        /*08dc*/ 	.word	0x00000000


	//----- nvinfo : EIATTR_CBANK_PARAM_SIZE
	.align		4
.L_53:
        /*08e0*/ 	.byte	0x03, 0x19
        /*08e2*/ 	.short	0x0c00


	//----- nvinfo : EIATTR_PARAM_CBANK
	.align		4
        /*08e4*/ 	.byte	0x04, 0x0a
        /*08e6*/ 	.short	(.L_55 - .L_54)
	.align		4
.L_54:
        /*08e8*/ 	.word	index@(.nv.constant0._ZN7cutlass13device_kernelINS_4gemm6kernel13GemmUniversalIN4cute5tupleIJiiiiEEENS1_10collective13CollectiveMmaINS1_46MainloopSm100TmaUmmaWarpSpecializedBlockScaledILi7ELi2ELi2ENS5_IJNS4_1CILi1EEENSA_ILi2EEESB_EEEEENS5_IJNSA_ILi128EEENSA_ILi64EEENSA_ILi256EEEEEENS5_IJNS_12float_e2m1_tENS_13float_ue4m3_tEEEENS5_IJNS5_IJlSB_lEEENS4_6LayoutINS5_IJNS5_IJNS5_IJNSA_ILi32EEENSA_ILi4EEEEEEiEEENS5_IJNS5_IJNSA_ILi16EEESP_EEEiEEENS5_IJSB_iEEEEEENS5_IJSU_NS5_IJNS5_IJNSA_ILi0EEESB_EEENSA_ILi512EEEEEENS5_IJSX_iEEEEEEEEEEESL_S14_NS4_8TiledMMAINS4_8MMA_AtomIJNS4_17SM100_MMA_MXF4_SSISJ_SJ_fSK_Li128ELi64ELi16ELNS4_4UMMA5MajorE0ELS19_0ELNS18_7ScaleInE0ELS1A_0EEEEEENSN_INS5_IJSB_SB_SB_EEENS5_IJSX_SX_SX_EEEEENS5_IJNS4_10UnderscoreES1G_S1G_EEEEENS5_IJNS4_23SM90_TMA_LOAD_MULTICASTES1J_EEENS5_IJNS4_14ComposedLayoutINS4_7SwizzleILi3ELi4ELi3EEENS4_18smem_ptr_flag_bitsILi4EEENSN_INS5_IJNSA_ILi8EEESH_EEENS5_IJSH_SB_EEEEEEENSN_INS5_IJNS5_IJNS5_IJSQ_SB_EEEST_EEESB_NS5_IJSB_SP_EEEEEENS5_IJNS5_IJNS5_IJST_SZ_EEESY_EEESX_NS5_IJSP_SZ_EEEEEEEEEEEvNS4_8identityENS5_IJNS4_13SM90_TMA_LOADES26_EEES24_vS25_EENS_8epilogue10collective18CollectiveEpilogueINS29_23Sm100TmaWarpSpecializedILi3ELi2ELi32ELb1ELb0EEEJSI_NS5_IJNSN_ISF_SB_EENSN_ISO_SB_EEEEENS_10bfloat16_tESM_S2H_SM_NS29_6fusion15FusionCallbacksIS2D_NS2I_17LinearCombinationIS2H_fS2H_fLNS_15FloatRoundStyleE2EEESI_S2G_JEEENS4_5SM1004TMEM4LOAD26SM100_TMEM_LOAD_32dp32b32xES26_NS1L_INS1M_ILi2ELi4ELi3EEENS1O_ILi16EEENSN_INS5_IJS1Q_SO_EEENS5_IJSO_SB_EEEEEEENS4_39AutoVectorizingCopyWithAssumedAlignmentILi128EEENS4_14SM90_TMA_STOREES2X_S2Z_S2Z_EEEvvEEEEvNT_6ParamsE)
        /*08ec*/ 	.short	0x0380
        /*08ee*/ 	.short	0x0c00


	//----- nvinfo : EIATTR_SW_WAR
	.align		4
.L_55:
        /*08f0*/ 	.byte	0x04, 0x36
        /*08f2*/ 	.short	(.L_57 - .L_56)
.L_56:
        /*08f4*/ 	.word	0x00000008
.L_57:


//--------------------- .nv.callgraph             --------------------------
	.section	.nv.callgraph,"",@"SHT_CUDA_CALLGRAPH"
	.align	4
	.sectionentsize	8
	.align		4
        /*0000*/ 	.word	0x00000000
	.align		4
        /*0004*/ 	.word	0xffffffff
	.align		4
        /*0008*/ 	.word	index@(_ZN7cutlass13device_kernelINS_4gemm6kernel13GemmUniversalIN4cute5tupleIJiiiiEEENS1_10collective13CollectiveMmaINS1_46MainloopSm100TmaUmmaWarpSpecializedBlockScaledILi7ELi2ELi2ENS5_IJNS4_1CILi1EEENSA_ILi2EEESB_EEEEENS5_IJNSA_ILi128EEENSA_ILi64EEENSA_ILi256EEEEEENS5_IJNS_12float_e2m1_tENS_13float_ue4m3_tEEEENS5_IJNS5_IJlSB_lEEENS4_6LayoutINS5_IJNS5_IJNS5_IJNSA_ILi32EEENSA_ILi4EEEEEEiEEENS5_IJNS5_IJNSA_ILi16EEESP_EEEiEEENS5_IJSB_iEEEEEENS5_IJSU_NS5_IJNS5_IJNSA_ILi0EEESB_EEENSA_ILi512EEEEEENS5_IJSX_iEEEEEEEEEEESL_S14_NS4_8TiledMMAINS4_8MMA_AtomIJNS4_17SM100_MMA_MXF4_SSISJ_SJ_fSK_Li128ELi64ELi16ELNS4_4UMMA5MajorE0ELS19_0ELNS18_7ScaleInE0ELS1A_0EEEEEENSN_INS5_IJSB_SB_SB_EEENS5_IJSX_SX_SX_EEEEENS5_IJNS4_10UnderscoreES1G_S1G_EEEEENS5_IJNS4_23SM90_TMA_LOAD_MULTICASTES1J_EEENS5_IJNS4_14ComposedLayoutINS4_7SwizzleILi3ELi4ELi3EEENS4_18smem_ptr_flag_bitsILi4EEENSN_INS5_IJNSA_ILi8EEESH_EEENS5_IJSH_SB_EEEEEEENSN_INS5_IJNS5_IJNS5_IJSQ_SB_EEEST_EEESB_NS5_IJSB_SP_EEEEEENS5_IJNS5_IJNS5_IJST_SZ_EEESY_EEESX_NS5_IJSP_SZ_EEEEEEEEEEEvNS4_8identityENS5_IJNS4_13SM90_TMA_LOADES26_EEES24_vS25_EENS_8epilogue10collective18CollectiveEpilogueINS29_23Sm100TmaWarpSpecializedILi3ELi2ELi32ELb1ELb0EEEJSI_NS5_IJNSN_ISF_SB_EENSN_ISO_SB_EEEEENS_10bfloat16_tESM_S2H_SM_NS29_6fusion15FusionCallbacksIS2D_NS2I_17LinearCombinationIS2H_fS2H_fLNS_15FloatRoundStyleE2EEESI_S2G_JEEENS4_5SM1004TMEM4LOAD26SM100_TMEM_LOAD_32dp32b32xES26_NS1L_INS1M_ILi2ELi4ELi3EEENS1O_ILi16EEENSN_INS5_IJS1Q_SO_EEENS5_IJSO_SB_EEEEEEENS4_39AutoVectorizingCopyWithAssumedAlignmentILi128EEENS4_14SM90_TMA_STOREES2X_S2Z_S2Z_EEEvvEEEEvNT_6ParamsE)
	.align		4
        /*000c*/ 	.word	index@(__assertfail)
	.align		4
        /*0010*/ 	.word	0x00000000
	.align		4
        /*0014*/ 	.word	0xfffffffe
	.align		4
        /*0018*/ 	.word	0x00000000
	.align		4
        /*001c*/ 	.word	0xfffffffd
	.align		4
        /*0020*/ 	.word	0x00000000
	.align		4
        /*0024*/ 	.word	0xfffffffc


//--------------------- .nv.constant4             --------------------------
	.section	.nv.constant4,"a",@progbits
	.align	8
	.align		8
.nv.constant4:
        /*0000*/ 	.dword	__assertfail
	.align		8
        /*0008*/ 	.dword	__unnamed_1
	.align		8
        /*0010*/ 	.dword	__unnamed_2
	.align		8
        /*0018*/ 	.dword	_ZN40_INTERNAL_69fc11b9_4_k_cu_562a8c2c_383434cuda3std3__45__cpo5beginE
	.align		8
        /*0020*/ 	.dword	_ZN40_INTERNAL_69fc11b9_4_k_cu_562a8c2c_383434cuda3std3__45__cpo3endE
	.align		8
        /*0028*/ 	.dword	_ZN40_INTERNAL_69fc11b9_4_k_cu_562a8c2c_383434cuda3std3__45__cpo6cbeginE
	.align		8
        /*0030*/ 	.dword	_ZN40_INTERNAL_69fc11b9_4_k_cu_562a8c2c_383434cuda3std3__45__cpo4cendE
	.align		8
        /*0038*/ 	.dword	_ZN40_INTERNAL_69fc11b9_4_k_cu_562a8c2c_383434cuda3std3__442_GLOBAL__N__69fc11b9_4_k_cu_562a8c2c_383436ignoreE
	.align		8
        /*0040*/ 	.dword	_ZN40_INTERNAL_69fc11b9_4_k_cu_562a8c2c_383434cuda3std3__419piecewise_constructE
	.align		8
        /*0048*/ 	.dword	_ZN40_INTERNAL_69fc11b9_4_k_cu_562a8c2c_383434cuda3std3__48in_placeE
	.align		8
        /*0050*/ 	.dword	_ZN40_INTERNAL_69fc11b9_4_k_cu_562a8c2c_383434cuda3std6ranges3__45__cpo4swapE
	.align		8
        /*0058*/ 	.dword	_ZN40_INTERNAL_69fc11b9_4_k_cu_562a8c2c_383434cuda3std6ranges3__45__cpo9iter_moveE
	.align		8
        /*0060*/ 	.dword	_ZN40_INTERNAL_69fc11b9_4_k_cu_562a8c2c_383434cute7productE
	.align		8
        /*0068*/ 	.dword	_ZN40_INTERNAL_69fc11b9_4_k_cu_562a8c2c_383434cute1_E
	.align		8
        /*0070*/ 	.dword	$str$25
	.align		8
        /*0078*/ 	.dword	$str$26
	.align		8
        /*0080*/ 	.dword	$str$29
	.align		8
        /*0088*/ 	.dword	$str$30


//--------------------- .text._ZN7cutlass13device_kernelINS_4gemm6kernel13GemmUniversalIN4cute5tupleIJiiiiEEENS1_10collective13CollectiveMmaINS1_46MainloopSm100TmaUmmaWarpSpecializedBlockScaledILi7ELi2ELi2ENS5_IJNS4_1CILi1EEENSA_ILi2EEESB_EEEEENS5_IJNSA_ILi128EEENSA_ILi64EEENSA_ILi256EEEEEENS5_IJNS_12float_e2m1_tENS_13float_ue4m3_tEEEENS5_IJNS5_IJlSB_lEEENS4_6LayoutINS5_IJNS5_IJNS5_IJNSA_ILi32EEENSA_ILi4EEEEEEiEEENS5_IJNS5_IJNSA_ILi16EEESP_EEEiEEENS5_IJSB_iEEEEEENS5_IJSU_NS5_IJNS5_IJNSA_ILi0EEESB_EEENSA_ILi512EEEEEENS5_IJSX_iEEEEEEEEEEESL_S14_NS4_8TiledMMAINS4_8MMA_AtomIJNS4_17SM100_MMA_MXF4_SSISJ_SJ_fSK_Li128ELi64ELi16ELNS4_4UMMA5MajorE0ELS19_0ELNS18_7ScaleInE0ELS1A_0EEEEEENSN_INS5_IJSB_SB_SB_EEENS5_IJSX_SX_SX_EEEEENS5_IJNS4_10UnderscoreES1G_S1G_EEEEENS5_IJNS4_23SM90_TMA_LOAD_MULTICASTES1J_EEENS5_IJNS4_14ComposedLayoutINS4_7SwizzleILi3ELi4ELi3EEENS4_18smem_ptr_flag_bitsILi4EEENSN_INS5_IJNSA_ILi8EEESH_EEENS5_IJSH_SB_EEEEEEENSN_INS5_IJNS5_IJNS5_IJSQ_SB_EEEST_EEESB_NS5_IJSB_SP_EEEEEENS5_IJNS5_IJNS5_IJST_SZ_EEESY_EEESX_NS5_IJSP_SZ_EEEEEEEEEEEvNS4_8identityENS5_IJNS4_13SM90_TMA_LOADES26_EEES24_vS25_EENS_8epilogue10collective18CollectiveEpilogueINS29_23Sm100TmaWarpSpecializedILi3ELi2ELi32ELb1ELb0EEEJSI_NS5_IJNSN_ISF_SB_EENSN_ISO_SB_EEEEENS_10bfloat16_tESM_S2H_SM_NS29_6fusion15FusionCallbacksIS2D_NS2I_17LinearCombinationIS2H_fS2H_fLNS_15FloatRoundStyleE2EEESI_S2G_JEEENS4_5SM1004TMEM4LOAD26SM100_TMEM_LOAD_32dp32b32xES26_NS1L_INS1M_ILi2ELi4ELi3EEENS1O_ILi16EEENSN_INS5_IJS1Q_SO_EEENS5_IJSO_SB_EEEEEEENS4_39AutoVectorizingCopyWithAssumedAlignmentILi128EEENS4_14SM90_TMA_STOREES2X_S2Z_S2Z_EEEvvEEEEvNT_6ParamsE --------------------------
	.section	.text._ZN7cutlass13device_kernelINS_4gemm6kernel13GemmUniversalIN4cute5tupleIJiiiiEEENS1_10collective13CollectiveMmaINS1_46MainloopSm100TmaUmmaWarpSpecializedBlockScaledILi7ELi2ELi2ENS5_IJNS4_1CILi1EEENSA_ILi2EEESB_EEEEENS5_IJNSA_ILi128EEENSA_ILi64EEENSA_ILi256EEEEEENS5_IJNS_12float_e2m1_tENS_13float_ue4m3_tEEEENS5_IJNS5_IJlSB_lEEENS4_6LayoutINS5_IJNS5_IJNS5_IJNSA_ILi32EEENSA_ILi4EEEEEEiEEENS5_IJNS5_IJNSA_ILi16EEESP_EEEiEEENS5_IJSB_iEEEEEENS5_IJSU_NS5_IJNS5_IJNSA_ILi0EEESB_EEENSA_ILi512EEEEEENS5_IJSX_iEEEEEEEEEEESL_S14_NS4_8TiledMMAINS4_8MMA_AtomIJNS4_17SM100_MMA_MXF4_SSISJ_SJ_fSK_Li128ELi64ELi16ELNS4_4UMMA5MajorE0ELS19_0ELNS18_7ScaleInE0ELS1A_0EEEEEENSN_INS5_IJSB_SB_SB_EEENS5_IJSX_SX_SX_EEEEENS5_IJNS4_10UnderscoreES1G_S1G_EEEEENS5_IJNS4_23SM90_TMA_LOAD_MULTICASTES1J_EEENS5_IJNS4_14ComposedLayoutINS4_7SwizzleILi3ELi4ELi3EEENS4_18smem_ptr_flag_bitsILi4EEENSN_INS5_IJNSA_ILi8EEESH_EEENS5_IJSH_SB_EEEEEEENSN_INS5_IJNS5_IJNS5_IJSQ_SB_EEEST_EEESB_NS5_IJSB_SP_EEEEEENS5_IJNS5_IJNS5_IJST_SZ_EEESY_EEESX_NS5_IJSP_SZ_EEEEEEEEEEEvNS4_8identityENS5_IJNS4_13SM90_TMA_LOADES26_EEES24_vS25_EENS_8epilogue10collective18CollectiveEpilogueINS29_23Sm100TmaWarpSpecializedILi3ELi2ELi32ELb1ELb0EEEJSI_NS5_IJNSN_ISF_SB_EENSN_ISO_SB_EEEEENS_10bfloat16_tESM_S2H_SM_NS29_6fusion15FusionCallbacksIS2D_NS2I_17LinearCombinationIS2H_fS2H_fLNS_15FloatRoundStyleE2EEESI_S2G_JEEENS4_5SM1004TMEM4LOAD26SM100_TMEM_LOAD_32dp32b32xES26_NS1L_INS1M_ILi2ELi4ELi3EEENS1O_ILi16EEENSN_INS5_IJS1Q_SO_EEENS5_IJSO_SB_EEEEEEENS4_39AutoVectorizingCopyWithAssumedAlignmentILi128EEENS4_14SM90_TMA_STOREES2X_S2Z_S2Z_EEEvvEEEEvNT_6ParamsE,"ax",@progbits
	.align	128
.text._ZN7cutlass13device_kernelINS_4gemm6kernel13GemmUniversalIN4cute5tupleIJiiiiEEENS1_10collective13CollectiveMmaINS1_46MainloopSm100TmaUmmaWarpSpecializedBlockScaledILi7ELi2ELi2ENS5_IJNS4_1CILi1EEENSA_ILi2EEESB_EEEEENS5_IJNSA_ILi128EEENSA_ILi64EEENSA_ILi256EEEEEENS5_IJNS_12float_e2m1_tENS_13float_ue4m3_tEEEENS5_IJNS5_IJlSB_lEEENS4_6LayoutINS5_IJNS5_IJNS5_IJNSA_ILi32EEENSA_ILi4EEEEEEiEEENS5_IJNS5_IJNSA_ILi16EEESP_EEEiEEENS5_IJSB_iEEEEEENS5_IJSU_NS5_IJNS5_IJNSA_ILi0EEESB_EEENSA_ILi512EEEEEENS5_IJSX_iEEEEEEEEEEESL_S14_NS4_8TiledMMAINS4_8MMA_AtomIJNS4_17SM100_MMA_MXF4_SSISJ_SJ_fSK_Li128ELi64ELi16ELNS4_4UMMA5MajorE0ELS19_0ELNS18_7ScaleInE0ELS1A_0EEEEEENSN_INS5_IJSB_SB_SB_EEENS5_IJSX_SX_SX_EEEEENS5_IJNS4_10UnderscoreES1G_S1G_EEEEENS5_IJNS4_23SM90_TMA_LOAD_MULTICASTES1J_EEENS5_IJNS4_14ComposedLayoutINS4_7SwizzleILi3ELi4ELi3EEENS4_18smem_ptr_flag_bitsILi4EEENSN_INS5_IJNSA_ILi8EEESH_EEENS5_IJSH_SB_EEEEEEENSN_INS5_IJNS5_IJNS5_IJSQ_SB_EEEST_EEESB_NS5_IJSB_SP_EEEEEENS5_IJNS5_IJNS5_IJST_SZ_EEESY_EEESX_NS5_IJSP_SZ_EEEEEEEEEEEvNS4_8identityENS5_IJNS4_13SM90_TMA_LOADES26_EEES24_vS25_EENS_8epilogue10collective18CollectiveEpilogueINS29_23Sm100TmaWarpSpecializedILi3ELi2ELi32ELb1ELb0EEEJSI_NS5_IJNSN_ISF_SB_EENSN_ISO_SB_EEEEENS_10bfloat16_tESM_S2H_SM_NS29_6fusion15FusionCallbacksIS2D_NS2I_17LinearCombinationIS2H_fS2H_fLNS_15FloatRoundStyleE2EEESI_S2G_JEEENS4_5SM1004TMEM4LOAD26SM100_TMEM_LOAD_32dp32b32xES26_NS1L_INS1M_ILi2ELi4ELi3EEENS1O_ILi16EEENSN_INS5_IJS1Q_SO_EEENS5_IJSO_SB_EEEEEEENS4_39AutoVectorizingCopyWithAssumedAlignmentILi128EEENS4_14SM90_TMA_STOREES2X_S2Z_S2Z_EEEvvEEEEvNT_6ParamsE:
        .type           _ZN7cutlass13device_kernelINS_4gemm6kernel13GemmUniversalIN4cute5tupleIJiiiiEEENS1_10collective13CollectiveMmaINS1_46MainloopSm100TmaUmmaWarpSpecializedBlockScaledILi7ELi2ELi2ENS5_IJNS4_1CILi1EEENSA_ILi2EEESB_EEEEENS5_IJNSA_ILi128EEENSA_ILi64EEENSA_ILi256EEEEEENS5_IJNS_12float_e2m1_tENS_13float_ue4m3_tEEEENS5_IJNS5_IJlSB_lEEENS4_6LayoutINS5_IJNS5_IJNS5_IJNSA_ILi32EEENSA_ILi4EEEEEEiEEENS5_IJNS5_IJNSA_ILi16EEESP_EEEiEEENS5_IJSB_iEEEEEENS5_IJSU_NS5_IJNS5_IJNSA_ILi0EEESB_EEENSA_ILi512EEEEEENS5_IJSX_iEEEEEEEEEEESL_S14_NS4_8TiledMMAINS4_8MMA_AtomIJNS4_17SM100_MMA_MXF4_SSISJ_SJ_fSK_Li128ELi64ELi16ELNS4_4UMMA5MajorE0ELS19_0ELNS18_7ScaleInE0ELS1A_0EEEEEENSN_INS5_IJSB_SB_SB_EEENS5_IJSX_SX_SX_EEEEENS5_IJNS4_10UnderscoreES1G_S1G_EEEEENS5_IJNS4_23SM90_TMA_LOAD_MULTICASTES1J_EEENS5_IJNS4_14ComposedLayoutINS4_7SwizzleILi3ELi4ELi3EEENS4_18smem_ptr_flag_bitsILi4EEENSN_INS5_IJNSA_ILi8EEESH_EEENS5_IJSH_SB_EEEEEEENSN_INS5_IJNS5_IJNS5_IJSQ_SB_EEEST_EEESB_NS5_IJSB_SP_EEEEEENS5_IJNS5_IJNS5_IJST_SZ_EEESY_EEESX_NS5_IJSP_SZ_EEEEEEEEEEEvNS4_8identityENS5_IJNS4_13SM90_TMA_LOADES26_EEES24_vS25_EENS_8epilogue10collective18CollectiveEpilogueINS29_23Sm100TmaWarpSpecializedILi3ELi2ELi32ELb1ELb0EEEJSI_NS5_IJNSN_ISF_SB_EENSN_ISO_SB_EEEEENS_10bfloat16_tESM_S2H_SM_NS29_6fusion15FusionCallbacksIS2D_NS2I_17LinearCombinationIS2H_fS2H_fLNS_15FloatRoundStyleE2EEESI_S2G_JEEENS4_5SM1004TMEM4LOAD26SM100_TMEM_LOAD_32dp32b32xES26_NS1L_INS1M_ILi2ELi4ELi3EEENS1O_ILi16EEENSN_INS5_IJS1Q_SO_EEENS5_IJSO_SB_EEEEEEENS4_39AutoVectorizingCopyWithAssumedAlignmentILi128EEENS4_14SM90_TMA_STOREES2X_S2Z_S2Z_EEEvvEEEEvNT_6ParamsE,@function
        .size           _ZN7cutlass13device_kernelINS_4gemm6kernel13GemmUniversalIN4cute5tupleIJiiiiEEENS1_10collective13CollectiveMmaINS1_46MainloopSm100TmaUmmaWarpSpecializedBlockScaledILi7ELi2ELi2ENS5_IJNS4_1CILi1EEENSA_ILi2EEESB_EEEEENS5_IJNSA_ILi128EEENSA_ILi64EEENSA_ILi256EEEEEENS5_IJNS_12float_e2m1_tENS_13float_ue4m3_tEEEENS5_IJNS5_IJlSB_lEEENS4_6LayoutINS5_IJNS5_IJNS5_IJNSA_ILi32EEENSA_ILi4EEEEEEiEEENS5_IJNS5_IJNSA_ILi16EEESP_EEEiEEENS5_IJSB_iEEEEEENS5_IJSU_NS5_IJNS5_IJNSA_ILi0EEESB_EEENSA_ILi512EEEEEENS5_IJSX_iEEEEEEEEEEESL_S14_NS4_8TiledMMAINS4_8MMA_AtomIJNS4_17SM100_MMA_MXF4_SSISJ_SJ_fSK_Li128ELi64ELi16ELNS4_4UMMA5MajorE0ELS19_0ELNS18_7ScaleInE0ELS1A_0EEEEEENSN_INS5_IJSB_SB_SB_EEENS5_IJSX_SX_SX_EEEEENS5_IJNS4_10UnderscoreES1G_S1G_EEEEENS5_IJNS4_23SM90_TMA_LOAD_MULTICASTES1J_EEENS5_IJNS4_14ComposedLayoutINS4_7SwizzleILi3ELi4ELi3EEENS4_18smem_ptr_flag_bitsILi4EEENSN_INS5_IJNSA_ILi8EEESH_EEENS5_IJSH_SB_EEEEEEENSN_INS5_IJNS5_IJNS5_IJSQ_SB_EEEST_EEESB_NS5_IJSB_SP_EEEEEENS5_IJNS5_IJNS5_IJST_SZ_EEESY_EEESX_NS5_IJSP_SZ_EEEEEEEEEEEvNS4_8identityENS5_IJNS4_13SM90_TMA_LOADES26_EEES24_vS25_EENS_8epilogue10collective18CollectiveEpilogueINS29_23Sm100TmaWarpSpecializedILi3ELi2ELi32ELb1ELb0EEEJSI_NS5_IJNSN_ISF_SB_EENSN_ISO_SB_EEEEENS_10bfloat16_tESM_S2H_SM_NS29_6fusion15FusionCallbacksIS2D_NS2I_17LinearCombinationIS2H_fS2H_fLNS_15FloatRoundStyleE2EEESI_S2G_JEEENS4_5SM1004TMEM4LOAD26SM100_TMEM_LOAD_32dp32b32xES26_NS1L_INS1M_ILi2ELi4ELi3EEENS1O_ILi16EEENSN_INS5_IJS1Q_SO_EEENS5_IJSO_SB_EEEEEEENS4_39AutoVectorizingCopyWithAssumedAlignmentILi128EEENS4_14SM90_TMA_STOREES2X_S2Z_S2Z_EEEvvEEEEvNT_6ParamsE,(.L_x_170 - _ZN7cutlass13device_kernelINS_4gemm6kernel13GemmUniversalIN4cute5tupleIJiiiiEEENS1_10collective13CollectiveMmaINS1_46MainloopSm100TmaUmmaWarpSpecializedBlockScaledILi7ELi2ELi2ENS5_IJNS4_1CILi1EEENSA_ILi2EEESB_EEEEENS5_IJNSA_ILi128EEENSA_ILi64EEENSA_ILi256EEEEEENS5_IJNS_12float_e2m1_tENS_13float_ue4m3_tEEEENS5_IJNS5_IJlSB_lEEENS4_6LayoutINS5_IJNS5_IJNS5_IJNSA_ILi32EEENSA_ILi4EEEEEEiEEENS5_IJNS5_IJNSA_ILi16EEESP_EEEiEEENS5_IJSB_iEEEEEENS5_IJSU_NS5_IJNS5_IJNSA_ILi0EEESB_EEENSA_ILi512EEEEEENS5_IJSX_iEEEEEEEEEEESL_S14_NS4_8TiledMMAINS4_8MMA_AtomIJNS4_17SM100_MMA_MXF4_SSISJ_SJ_fSK_Li128ELi64ELi16ELNS4_4UMMA5MajorE0ELS19_0ELNS18_7ScaleInE0ELS1A_0EEEEEENSN_INS5_IJSB_SB_SB_EEENS5_IJSX_SX_SX_EEEEENS5_IJNS4_10UnderscoreES1G_S1G_EEEEENS5_IJNS4_23SM90_TMA_LOAD_MULTICASTES1J_EEENS5_IJNS4_14ComposedLayoutINS4_7SwizzleILi3ELi4ELi3EEENS4_18smem_ptr_flag_bitsILi4EEENSN_INS5_IJNSA_ILi8EEESH_EEENS5_IJSH_SB_EEEEEEENSN_INS5_IJNS5_IJNS5_IJSQ_SB_EEEST_EEESB_NS5_IJSB_SP_EEEEEENS5_IJNS5_IJNS5_IJST_SZ_EEESY_EEESX_NS5_IJSP_SZ_EEEEEEEEEEEvNS4_8identityENS5_IJNS4_13SM90_TMA_LOADES26_EEES24_vS25_EENS_8epilogue10collective18CollectiveEpilogueINS29_23Sm100TmaWarpSpecializedILi3ELi2ELi32ELb1ELb0EEEJSI_NS5_IJNSN_ISF_SB_EENSN_ISO_SB_EEEEENS_10bfloat16_tESM_S2H_SM_NS29_6fusion15FusionCallbacksIS2D_NS2I_17LinearCombinationIS2H_fS2H_fLNS_15FloatRoundStyleE2EEESI_S2G_JEEENS4_5SM1004TMEM4LOAD26SM100_TMEM_LOAD_32dp32b32xES26_NS1L_INS1M_ILi2ELi4ELi3EEENS1O_ILi16EEENSN_INS5_IJS1Q_SO_EEENS5_IJSO_SB_EEEEEEENS4_39AutoVectorizingCopyWithAssumedAlignmentILi128EEENS4_14SM90_TMA_STOREES2X_S2Z_S2Z_EEEvvEEEEvNT_6ParamsE)
        .other          _ZN7cutlass13device_kernelINS_4gemm6kernel13GemmUniversalIN4cute5tupleIJiiiiEEENS1_10collective13CollectiveMmaINS1_46MainloopSm100TmaUmmaWarpSpecializedBlockScaledILi7ELi2ELi2ENS5_IJNS4_1CILi1EEENSA_ILi2EEESB_EEEEENS5_IJNSA_ILi128EEENSA_ILi64EEENSA_ILi256EEEEEENS5_IJNS_12float_e2m1_tENS_13float_ue4m3_tEEEENS5_IJNS5_IJlSB_lEEENS4_6LayoutINS5_IJNS5_IJNS5_IJNSA_ILi32EEENSA_ILi4EEEEEEiEEENS5_IJNS5_IJNSA_ILi16EEESP_EEEiEEENS5_IJSB_iEEEEEENS5_IJSU_NS5_IJNS5_IJNSA_ILi0EEESB_EEENSA_ILi512EEEEEENS5_IJSX_iEEEEEEEEEEESL_S14_NS4_8TiledMMAINS4_8MMA_AtomIJNS4_17SM100_MMA_MXF4_SSISJ_SJ_fSK_Li128ELi64ELi16ELNS4_4UMMA5MajorE0ELS19_0ELNS18_7ScaleInE0ELS1A_0EEEEEENSN_INS5_IJSB_SB_SB_EEENS5_IJSX_SX_SX_EEEEENS5_IJNS4_10UnderscoreES1G_S1G_EEEEENS5_IJNS4_23SM90_TMA_LOAD_MULTICASTES1J_EEENS5_IJNS4_14ComposedLayoutINS4_7SwizzleILi3ELi4ELi3EEENS4_18smem_ptr_flag_bitsILi4EEENSN_INS5_IJNSA_ILi8EEESH_EEENS5_IJSH_SB_EEEEEEENSN_INS5_IJNS5_IJNS5_IJSQ_SB_EEEST_EEESB_NS5_IJSB_SP_EEEEEENS5_IJNS5_IJNS5_IJST_SZ_EEESY_EEESX_NS5_IJSP_SZ_EEEEEEEEEEEvNS4_8identityENS5_IJNS4_13SM90_TMA_LOADES26_EEES24_vS25_EENS_8epilogue10collective18CollectiveEpilogueINS29_23Sm100TmaWarpSpecializedILi3ELi2ELi32ELb1ELb0EEEJSI_NS5_IJNSN_ISF_SB_EENSN_ISO_SB_EEEEENS_10bfloat16_tESM_S2H_SM_NS29_6fusion15FusionCallbacksIS2D_NS2I_17LinearCombinationIS2H_fS2H_fLNS_15FloatRoundStyleE2EEESI_S2G_JEEENS4_5SM1004TMEM4LOAD26SM100_TMEM_LOAD_32dp32b32xES26_NS1L_INS1M_ILi2ELi4ELi3EEENS1O_ILi16EEENSN_INS5_IJS1Q_SO_EEENS5_IJSO_SB_EEEEEEENS4_39AutoVectorizingCopyWithAssumedAlignmentILi128EEENS4_14SM90_TMA_STOREES2X_S2Z_S2Z_EEEvvEEEEvNT_6ParamsE,@"STO_CUDA_ENTRY STV_DEFAULT"
_ZN7cutlass13device_kernelINS_4gemm6kernel13GemmUniversalIN4cute5tupleIJiiiiEEENS1_10collective13CollectiveMmaINS1_46MainloopSm100TmaUmmaWarpSpecializedBlockScaledILi7ELi2ELi2ENS5_IJNS4_1CILi1EEENSA_ILi2EEESB_EEEEENS5_IJNSA_ILi128EEENSA_ILi64EEENSA_ILi256EEEEEENS5_IJNS_12float_e2m1_tENS_13float_ue4m3_tEEEENS5_IJNS5_IJlSB_lEEENS4_6LayoutINS5_IJNS5_IJNS5_IJNSA_ILi32EEENSA_ILi4EEEEEEiEEENS5_IJNS5_IJNSA_ILi16EEESP_EEEiEEENS5_IJSB_iEEEEEENS5_IJSU_NS5_IJNS5_IJNSA_ILi0EEESB_EEENSA_ILi512EEEEEENS5_IJSX_iEEEEEEEEEEESL_S14_NS4_8TiledMMAINS4_8MMA_AtomIJNS4_17SM100_MMA_MXF4_SSISJ_SJ_fSK_Li128ELi64ELi16ELNS4_4UMMA5MajorE0ELS19_0ELNS18_7ScaleInE0ELS1A_0EEEEEENSN_INS5_IJSB_SB_SB_EEENS5_IJSX_SX_SX_EEEEENS5_IJNS4_10UnderscoreES1G_S1G_EEEEENS5_IJNS4_23SM90_TMA_LOAD_MULTICASTES1J_EEENS5_IJNS4_14ComposedLayoutINS4_7SwizzleILi3ELi4ELi3EEENS4_18smem_ptr_flag_bitsILi4EEENSN_INS5_IJNSA_ILi8EEESH_EEENS5_IJSH_SB_EEEEEEENSN_INS5_IJNS5_IJNS5_IJSQ_SB_EEEST_EEESB_NS5_IJSB_SP_EEEEEENS5_IJNS5_IJNS5_IJST_SZ_EEESY_EEESX_NS5_IJSP_SZ_EEEEEEEEEEEvNS4_8identityENS5_IJNS4_13SM90_TMA_LOADES26_EEES24_vS25_EENS_8epilogue10collective18CollectiveEpilogueINS29_23Sm100TmaWarpSpecializedILi3ELi2ELi32ELb1ELb0EEEJSI_NS5_IJNSN_ISF_SB_EENSN_ISO_SB_EEEEENS_10bfloat16_tESM_S2H_SM_NS29_6fusion15FusionCallbacksIS2D_NS2I_17LinearCombinationIS2H_fS2H_fLNS_15FloatRoundStyleE2EEESI_S2G_JEEENS4_5SM1004TMEM4LOAD26SM100_TMEM_LOAD_32dp32b32xES26_NS1L_INS1M_ILi2ELi4ELi3EEENS1O_ILi16EEENSN_INS5_IJS1Q_SO_EEENS5_IJSO_SB_EEEEEEENS4_39AutoVectorizingCopyWithAssumedAlignmentILi128EEENS4_14SM90_TMA_STOREES2X_S2Z_S2Z_EEEvvEEEEvNT_6ParamsE:
[----:B------:R-:W1:Y:S01]  /*0000*/  LDC R1, c[0x0][0x37c] ;  /* 0x0000df00ff017b82 */ /* 0x000e620000000800 */
[----:B------:R-:W2:Y:S01]  /*0010*/  S2R R93, SR_TID.X ;  /* 0x00000000005d7919 */ /* 0x000ea20000002100 */
[----:B------:R-:W3:Y:S01]  /*0020*/  LDCU.64 UR4, c[0x0][0xc90] ;  /* 0x00019200ff0477ac */ /* 0x000ee20008000a00 */
[----:B------:R-:W-:Y:S02]  /*0030*/  PRMT R88, RZ, 0x7610, R88 ;  /* 0x00007610ff587816 */ /* 0x000fe40000000058 */
[----:B------:R-:W-:Y:S01]  /*0040*/  ELECT P5, URZ, PT ;  /* 0x0000000000ff782f */ /* 0x000fe200038a0000 */
[----:B------:R-:W4:Y:S01]  /*0050*/  LDCU.64 UR46, c[0x0][0x358] ;  /* 0x00006b00ff2e77ac */ /* 0x000f220008000a00 */
[----:B---3--:R-:W-:-:S04]  /*0060*/  UISETP.NE.U32.AND UP0, UPT, UR4, URZ, UPT ;  /* 0x000000ff0400728c */ /* 0x008fc8000bf05070 */
[----:B------:R-:W-:Y:S01]  /*0070*/  UISETP.NE.AND.EX UP0, UPT, UR5, URZ, UPT, UP0 ;  /* 0x000000ff0500728c */ /* 0x000fe2000bf05300 */
[----:B--2---:R-:W-:-:S05]  /*0080*/  SHF.R.U32.HI R92, RZ, 0x5, R93 ;  /* 0x00000005ff5c7819 */ /* 0x004fca000001165d */
[----:B------:R-:W2:Y:S02]  /*0090*/  SHFL.IDX PT, R0, R92, RZ, 0x1f ;  /* 0x00001fff5c007589 */ /* 0x000ea400000e0000 */
[----:B--2---:R-:W-:Y:S01]  /*00a0*/  R2UR UR7, R0 ;  /* 0x00000000000772ca */ /* 0x004fe200000e0000 */
[----:B-1--4-:R-:W-:-:S14]  /*00b0*/  BRA.U UP0, `(.L_x_0) ;  /* 0x00000001002c7547 */ /* 0x012fdc000b800000 */
[----:B------:R-:W1:Y:S02]  /*00c0*/  LDCU.64 UR8, c[0x0][0xc88] ;  /* 0x00019100ff0877ac */ /* 0x000e640008000a00 */
[----:B-1----:R-:W-:-:S04]  /*00d0*/  UISETP.NE.U32.AND UP0, UPT, UR8, URZ, UPT ;  /* 0x000000ff0800728c */ /* 0x002fc8000bf05070 */
[----:B------:R-:W-:-:S09]  /*00e0*/  UISETP.NE.AND.EX UP0, UPT, UR9, URZ, UPT, UP0 ;  /* 0x000000ff0900728c */ /* 0x000fd2000bf05300 */
[----:B------:R-:W-:Y:S05]  /*00f0*/  BRA.U !UP0, `(.L_x_1) ;  /* 0x0000000108107547 */ /* 0x000fea000b800000 */
[----:B------:R-:W1:Y:S02]  /*0100*/  LDC.64 R2, c[0x0][0xc88] ;  /* 0x00032200ff027b82 */ /* 0x000e640000000a00 */
[----:B-1----:R1:W5:Y:S01]  /*0110*/  LDG.E R49, desc[UR46][R2.64] ;  /* 0x0000002e02317981 */ /* 0x002362000c1e1900 */
[----:B------:R-:W-:Y:S01]  /*0120*/  HFMA2 R88, -RZ, RZ, 0, 5.9604644775390625e-08 ;  /* 0x00000001ff587431 */ /* 0x000fe200000001ff */
[----:B------:R-:W-:Y:S05]  /*0130*/  BRA `(.L_x_0) ;  /* 0x00000000000c7947 */ /* 0x000fea0003800000 */
.L_x_1:
[----:B------:R-:W1:Y:S01]  /*0140*/  LDCU UR6, c[0x0][0xc80] ;  /* 0x00019000ff0677ac */ /* 0x000e620008000800 */
[----:B------:R-:W-:Y:S01]  /*0150*/  HFMA2 R88, -RZ, RZ, 0, 5.9604644775390625e-08 ;  /* 0x00000001ff587431 */ /* 0x000fe200000001ff */
[----:B-1----:R-:W-:Y:S02]  /*0160*/  MOV R49, UR6 ;  /* 0x0000000600317c02 */ /* 0x002fe40008000f00 */
.L_x_0:
[----:B------:R-:W2:Y:S02]  /*0170*/  LDCU.64 UR8, c[0x0][0xcb0] ;  /* 0x00019600ff0877ac */ /* 0x000ea40008000a00 */
[----:B--2---:R-:W-:-:S04]  /*0180*/  UISETP.NE.U32.AND UP0, UPT, UR8, URZ, UPT ;  /* 0x000000ff0800728c */ /* 0x004fc8000bf05070 */
[----:B------:R-:W-:-:S09]  /*0190*/  UISETP.NE.AND.EX UP0, UPT, UR9, URZ, UPT, UP0 ;  /* 0x000000ff0900728c */ /* 0x000fd2000bf05300 */
[----:B------:R-:W-:Y:S05]  /*01a0*/  BRA.U UP0, `(.L_x_2) ;  /* 0x0000000100247547 */ /* 0x000fea000b800000 */
[----:B------:R-:W2:Y:S02]  /*01b0*/  LDCU.64 UR8, c[0x0][0xca8] ;  /* 0x00019500ff0877ac */ /* 0x000ea40008000a00 */
[----:B--2---:R-:W-:-:S04]  /*01c0*/  UISETP.NE.U32.AND UP0, UPT, UR8, URZ, UPT ;  /* 0x000000ff0800728c */ /* 0x004fc8000bf05070 */
[----:B------:R-:W-:-:S09]  /*01d0*/  UISETP.NE.AND.EX UP0, UPT, UR9, URZ, UPT, UP0 ;  /* 0x000000ff0900728c */ /* 0x000fd2000bf05300 */
[----:B------:R-:W-:Y:S05]  /*01e0*/  BRA.U !UP0, `(.L_x_3) ;  /* 0x00000001080c7547 */ /* 0x000fea000b800000 */
[----:B-1----:R-:W1:Y:S02]  /*01f0*/  LDC.64 R2, c[0x0][0xca8] ;  /* 0x00032a00ff027b82 */ /* 0x002e640000000a00 */
[----:B-1----:R2:W5:Y:S01]  /*0200*/  LDG.E R47, desc[UR46][R2.64] ;  /* 0x0000002e022f7981 */ /* 0x002562000c1e1900 */
[----:B------:R-:W-:Y:S05]  /*0210*/  BRA `(.L_x_2) ;  /* 0x0000000000087947 */ /* 0x000fea0003800000 */
.L_x_3:
[----:B------:R-:W2:Y:S02]  /*0220*/  LDCU UR6, c[0x0][0xca0] ;  /* 0x00019400ff0677ac */ /* 0x000ea40008000800 */
[----:B--2---:R-:W-:Y:S02]  /*0230*/  MOV R47, UR6 ;  /* 0x00000006002f7c02 */ /* 0x004fe40008000f00 */
.L_x_2:
[----:B------:R-:W-:Y:S01]  /*0240*/  IMAD.U32 R0, RZ, RZ, UR7 ;  /* 0x00000007ff007e24 */ /* 0x000fe2000f8e00ff */
[----:B------:R-:W-:Y:S04]  /*0250*/  BSSY.RECONVERGENT B0, `(.L_x_4) ;  /* 0x0000012000007945 */ /* 0x000fe80003800200 */
[C---:B------:R-:W-:Y:S02]  /*0260*/  ISETP.NE.OR P1, PT, R0.reuse, 0x1, !P5 ;  /* 0x000000010000780c */ /* 0x040fe40006f25670 */
[----:B------:R-:W-:-:S11]  /*0270*/  ISETP.NE.OR P0, PT, R0, 0x3, !P5 ;  /* 0x000000030000780c */ /* 0x000fd60006f05670 */
[----:B------:R-:W-:Y:S05]  /*0280*/  @P1 BRA `(.L_x_5) ;  /* 0x0000000000381947 */ /* 0x000fea0003800000 */
[----:B------:R-:W3:Y:S02]  /*0290*/  LDCU.64 UR8, c[0x0][0x348] ;  /* 0x00006900ff0877ac */ /* 0x000ee40008000a00 */
[----:B---3--:R-:W-:Y:S02]  /*02a0*/  UIADD3 UR14, UP3, UPT, UR8, 0x80, URZ ;  /* 0x00000080080e7890 */ /* 0x008fe4000ff7e0ff */
[----:B------:R-:W-:Y:S02]  /*02b0*/  UIADD3 UR12, UP2, UPT, UR8, 0x180, URZ ;  /* 0x00000180080c7890 */ /* 0x000fe4000ff5e0ff */
[----:B------:R-:W-:Y:S02]  /*02c0*/  UIADD3 UR10, UP1, UPT, UR8, 0x280, URZ ;  /* 0x00000280080a7890 */ /* 0x000fe4000ff3e0ff */
[----:B------:R-:W-:Y:S02]  /*02d0*/  UIADD3 UR8, UP0, UPT, UR8, 0x380, URZ ;  /* 0x0000038008087890 */ /* 0x000fe4000ff1e0ff */
[----:B------:R-:W-:-:S02]  /*02e0*/  UIADD3.X UR15, UPT, UPT, URZ, UR9, URZ, UP3, !UPT ;  /* 0x00000009ff0f7290 */ /* 0x000fc40009ffe4ff */
[----:B------:R-:W-:Y:S02]  /*02f0*/  UIADD3.X UR13, UPT, UPT, URZ, UR9, URZ, UP2, !UPT ;  /* 0x00000009ff0d7290 */ /* 0x000fe400097fe4ff */
[----:B------:R-:W-:Y:S02]  /*0300*/  UIADD3.X UR11, UPT, UPT, URZ, UR9, URZ, UP1, !UPT ;  /* 0x00000009ff0b7290 */ /* 0x000fe40008ffe4ff */
[----:B------:R-:W-:-:S03]  /*0310*/  UIADD3.X UR9, UPT, UPT, URZ, UR9, URZ, UP0, !UPT ;  /* 0x00000009ff097290 */ /* 0x000fc600087fe4ff */
[----:B------:R3:W-:Y:S02]  /*0320*/  UTMACCTL.PF [UR14] ;  /* 0x000000000e0079b9 */ /* 0x0007e40008040000 */
[----:B------:R3:W-:Y:S02]  /*0330*/  UTMACCTL.PF [UR12] ;  /* 0x000000000c0079b9 */ /* 0x0007e40008040000 */
[----:B------:R3:W-:Y:S02]  /*0340*/  UTMACCTL.PF [UR10] ;  /* 0x000000000a0079b9 */ /* 0x0007e40008040000 */
[----:B------:R3:W-:Y:S02]  /*0350*/  UTMACCTL.PF [UR8] ;  /* 0x00000000080079b9 */ /* 0x0007e40008040000 */
[----:B---3--:R-:W-:Y:S01]  /*0360*/  NOP ;  /* 0x0000000000007918 */ /* 0x008fe20000000000 */
.L_x_5:
[----:B------:R-:W-:Y:S05]  /*0370*/  BSYNC.RECONVERGENT B0 ;  /* 0x0000000000007941 */ /* 0x000fea0003800200 */
.L_x_4:
[----:B------:R-:W-:Y:S04]  /*0380*/  BSSY.RECONVERGENT B0, `(.L_x_6) ;  /* 0x000000a000007945 */ /* 0x000fe80003800200 */
[----:B------:R-:W-:Y:S05]  /*0390*/  @P0 BRA `(.L_x_7) ;  /* 0x0000000000200947 */ /* 0x000fea0003800000 */
[----:B------:R-:W3:Y:S02]  /*03a0*/  LDCU.64 UR8, c[0x0][0x348] ;  /* 0x00006900ff0877ac */ /* 0x000ee40008000a00 */
[----:B---3--:R-:W-:Y:S02]  /*03b0*/  UIADD3 UR10, UP1, UPT, UR8, 0x980, URZ ;  /* 0x00000980080a7890 */ /* 0x008fe4000ff3e0ff */
[----:B------:R-:W-:Y:S02]  /*03c0*/  UIADD3 UR8, UP0, UPT, UR8, 0xa80, URZ ;  /* 0x00000a8008087890 */ /* 0x000fe4000ff1e0ff */
[----:B------:R-:W-:Y:S02]  /*03d0*/  UIADD3.X UR11, UPT, UPT, URZ, UR9, URZ, UP1, !UPT ;  /* 0x00000009ff0b7290 */ /* 0x000fe40008ffe4ff */
[----:B------:R-:W-:-:S07]  /*03e0*/  UIADD3.X UR9, UPT, UPT, URZ, UR9, URZ, UP0, !UPT ;  /* 0x00000009ff097290 */ /* 0x000fce00087fe4ff */
[----:B------:R3:W-:Y:S02]  /*03f0*/  UTMACCTL.PF [UR10] ;  /* 0x000000000a0079b9 */ /* 0x0007e40008040000 */
[----:B------:R3:W-:Y:S02]  /*0400*/  UTMACCTL.PF [UR8] ;  /* 0x00000000080079b9 */ /* 0x0007e40008040000 */
[----:B---3--:R-:W-:Y:S01]  /*0410*/  NOP ;  /* 0x0000000000007918 */ /* 0x008fe20000000000 */
.L_x_7:
[----:B------:R-:W-:Y:S05]  /*0420*/  BSYNC.RECONVERGENT B0 ;  /* 0x0000000000007941 */ /* 0x000fea0003800200 */
.L_x_6:
[----:B------:R-:W3:Y:S01]  /*0430*/  LDCU.64 UR8, c[0x0][0xc88] ;  /* 0x00019100ff0877ac */ /* 0x000ee20008000a00 */
[----:B------:R-:W-:Y:S02]  /*0440*/  UISETP.EQ.U32.AND UP1, UPT, UR4, URZ, UPT ;  /* 0x000000ff0400728c */ /* 0x000fe4000bf22070 */
[----:B------:R-:W-:Y:S02]  /*0450*/  UPLOP3.LUT UP4, UPT, UPT, UPT, UPT, 0x80, 0x8 ;  /* 0x000000000008789c */ /* 0x000fe40003f8f070 */
[----:B---3--:R-:W-:-:S04]  /*0460*/  UISETP.NE.U32.AND UP0, UPT, UR8, URZ, UPT ;  /* 0x000000ff0800728c */ /* 0x008fc8000bf05070 */
[----:B------:R-:W-:-:S04]  /*0470*/  UISETP.NE.AND.EX UP0, UPT, UR9, URZ, UPT, UP0 ;  /* 0x000000ff0900728c */ /* 0x000fc8000bf05300 */
[----:B------:R-:W-:-:S04]  /*0480*/  UISETP.EQ.OR.EX UP2, UPT, UR5, URZ, !UP0, UP1 ;  /* 0x000000ff0500728c */ /* 0x000fc8000c742710 */
[----:B------:R-:W-:-:S05]  /*0490*/  UP2UR UR53, UPR, URZ, 0x4 ;  /* 0x00000004ff357883 */ /* 0x000fca0008000000 */
[----:B------:R-:W-:Y:S07]  /*04a0*/  BRA.U !UP2, `(.L_x_8) ;  /* 0x000000010a207547 */ /* 0x000fee000b800000 */
[----:B------:R-:W-:Y:S01]  /*04b0*/  UISETP.NE.U32.AND UP1, UPT, UR4, URZ, UPT ;  /* 0x000000ff0400728c */ /* 0x000fe2000bf25070 */
[----:B-----5:R-:W-:Y:S01]  /*04c0*/  FSETP.NEU.AND P0, PT, R49, RZ, PT ;  /* 0x000000ff3100720b */ /* 0x020fe20003f0d000 */
[----:B------:R-:W-:Y:S02]  /*04d0*/  USEL UR4, URZ, 0xffffffff, UP0 ;  /* 0xffffffffff047887 */ /* 0x000fe40008000000 */
[----:B------:R-:W-:-:S10]  /*04e0*/  UISETP.NE.AND.EX UP1, UPT, UR5, URZ, UPT, UP1 ;  /* 0x000000ff0500728c */ /* 0x000fd4000bf25310 */
[----:B------:R-:W-:Y:S01]  /*04f0*/  VOTEU.ANY UP0, P0 ;  /* 0x0000000000ff7886 */ /* 0x000fe20000000100 */
[----:B------:R-:W-:-:S04]  /*0500*/  @!UP1 USEL UR4, URZ, 0xffffffff, UP0 ;  /* 0xffffffffff049887 */ /* 0x000fc80008000000 */
[----:B------:R-:W-:-:S04]  /*0510*/  ULOP3.LUT UR4, UR4, 0x1, URZ, 0xc0, !UPT ;  /* 0x0000000104047892 */ /* 0x000fc8000f8ec0ff */
[----:B------:R-:W-:-:S11]  /*0520*/  UISETP.NE.U32.AND UP4, UPT, UR4, 0x1, UPT ;  /* 0x000000010400788c */ /* 0x000fd6000bf85070 */
.L_x_8:
[----:B-12---:R-:W1:Y:S01]  /*0530*/  SHFL.IDX PT, R2, R92, RZ, 0x1f ;  /* 0x00001fff5c027589 */ /* 0x006e6200000e0000 */
[----:B------:R-:W-:-:S04]  /*0540*/  UISETP.NE.AND UP0, UPT, UR7, 0x2, UPT ;  /* 0x000000020700788c */ /* 0x000fc8000bf05270 */
[----:B------:R-:W-:Y:S01]  /*0550*/  USEL UR15, URZ, 0x1, UP0 ;  /* 0x00000001ff0f7887 */ /* 0x000fe20008000000 */
[----:B-1----:R-:W-:-:S13]  /*0560*/  ISETP.NE.AND P0, PT, R2, RZ, PT ;  /* 0x000000ff0200720c */ /* 0x002fda0003f05270 */
[----:B------:R-:W-:Y:S05]  /*0570*/  @P0 BRA `(.L_x_9) ;  /* 0x0000000000700947 */ /* 0x000fea0003800000 */
[----:B------:R-:W1:Y:S01]  /*0580*/  S2UR UR6, SR_CgaCtaId ;  /* 0x00000000000679c3 */ /* 0x000e620000008800 */
[----:B------:R-:W-:Y:S01]  /*0590*/  UMOV UR8, 0x400 ;  /* 0x0000040000087882 */ /* 0x000fe20000000000 */
[----:B------:R-:W-:Y:S01]  /*05a0*/  UMOV UR5, 0x1 ;  /* 0x0000000100057882 */ /* 0x000fe20000000000 */
[----:B------:R-:W-:Y:S01]  /*05b0*/  UMOV UR4, 0x2 ;  /* 0x0000000200047882 */ /* 0x000fe20000000000 */
[----:B------:R-:W-:Y:S01]  /*05c0*/  ELECT P0, URZ, PT ;  /* 0x0000000000ff782f */ /* 0x000fe20003800000 */
[----:B-1----:R-:W-:Y:S02]  /*05d0*/  ULEA UR6, UR6, UR8, 0x18 ;  /* 0x0000000806067291 */ /* 0x002fe4000f8ec0ff */
[----:B------:R-:W-:-:S04]  /*05e0*/  UIADD3 UR8, UPT, UPT, -UR5, 0x100000, URZ ;  /* 0x0010000005087890 */ /* 0x000fc8000fffe1ff */
[----:B------:R-:W-:Y:S02]  /*05f0*/  USHF.L.U32 UR9, UR8, 0xb, URZ ;  /* 0x0000000b08097899 */ /* 0x000fe400080006ff */
[----:B------:R-:W-:Y:S02]  /*0600*/  USHF.L.U32 UR8, UR8, 0x1, URZ ;  /* 0x0000000108087899 */ /* 0x000fe400080006ff */
[----:B------:R-:W-:-:S04]  /*0610*/  UIADD3 UR4, UPT, UPT, -UR4, 0x100000, URZ ;  /* 0x0010000004047890 */ /* 0x000fc8000fffe1ff */
[----:B------:R-:W-:Y:S02]  /*0620*/  USHF.L.U32 UR5, UR4, 0xb, URZ ;  /* 0x0000000b04057899 */ /* 0x000fe400080006ff */
[----:B------:R-:W-:Y:S01]  /*0630*/  USHF.L.U32 UR4, UR4, 0x1, URZ ;  /* 0x0000000104047899 */ /* 0x000fe200080006ff */
[----:B------:R-:W1:Y:S03]  /*0640*/  FENCE.VIEW.ASYNC.S ;  /* 0x00000000000073c6 */ /* 0x000e660000000000 */
[----:B-1----:R1:W2:Y:S08]  /*0650*/  SYNCS.EXCH.64 URZ, [UR6], UR8 ;  /* 0x0000000806ff75b2 */ /* 0x0022b00008000100 */
[----:B------:R1:W3:Y:S01]  /*0660*/  SYNCS.EXCH.64 URZ, [UR6+0x38], UR4 ;  /* 0x0000380406ff75b2 */ /* 0x0002e20008000100 */
[----:B------:R1:W4:Y:S01]  /*0670*/  SYNCS.EXCH.64 URZ, [UR6+0x8], UR8 ;  /* 0x0000080806ff75b2 */ /* 0x0003220008000100 */
[----:B------:R1:W1:Y:S01]  /*0680*/  SYNCS.EXCH.64 URZ, [UR6+0x40], UR4 ;  /* 0x0000400406ff75b2 */ /* 0x0002620008000100 */
        /* <DEDUP_REMOVED lines=10> */
[----:B------:R-:W-:Y:S01]  /*0730*/  NOP ;  /* 0x0000000000007918 */ /* 0x000fe20000000000 */
.L_x_9:
[----:B------:R-:W2:Y:S01]  /*0740*/  SHFL.IDX PT, R2, R92, RZ, 0x1f ;  /* 0x00001fff5c027589 */ /* 0x000ea200000e0000 */
[----:B------:R-:W-:Y:S01]  /*0750*/  NOP ;  /* 0x0000000000007918 */ /* 0x000fe20000000000 */
[----:B--2---:R-:W-:-:S13]  /*0760*/  ISETP.NE.AND P0, PT, R2, 0x1, PT ;  /* 0x000000010200780c */ /* 0x004fda0003f05270 */
[----:B------:R-:W-:Y:S05]  /*0770*/  @P0 BRA `(.L_x_10) ;  /* 0x0000000000500947 */ /* 0x000fea0003800000 */
[----:B-1----:R-:W1:Y:S01]  /*0780*/  S2UR UR6, SR_CgaCtaId ;  /* 0x00000000000679c3 */ /* 0x002e620000008800 */
        /* <DEDUP_REMOVED lines=12> */
[----:B-1----:R2:W1:Y:S08]  /*0850*/  SYNCS.EXCH.64 URZ, [UR6+0x70], UR8 ;  /* 0x0000700806ff75b2 */ /* 0x0024700008000100 */
[----:B------:R2:W1:Y:S01]  /*0860*/  SYNCS.EXCH.64 URZ, [UR6+0x88], UR4 ;  /* 0x0000880406ff75b2 */ /* 0x0004620008000100 */
[----:B------:R2:W1:Y:S01]  /*0870*/  SYNCS.EXCH.64 URZ, [UR6+0x78], UR8 ;  /* 0x0000780806ff75b2 */ /* 0x0004620008000100 */
[----:B------:R2:W1:Y:S01]  /*0880*/  SYNCS.EXCH.64 URZ, [UR6+0x90], UR4 ;  /* 0x0000900406ff75b2 */ /* 0x0004620008000100 */
[----:B------:R2:W1:Y:S01]  /*0890*/  SYNCS.EXCH.64 URZ, [UR6+0x80], UR8 ;  /* 0x0000800806ff75b2 */ /* 0x0004620008000100 */
[----:B------:R2:W1:Y:S02]  /*08a0*/  SYNCS.EXCH.64 URZ, [UR6+0x98], UR4 ;  /* 0x0000980406ff75b2 */ /* 0x0004640008000100 */
[----:B--2---:R-:W-:Y:S01]  /*08b0*/  NOP ;  /* 0x0000000000007918 */ /* 0x004fe20000000000 */
.L_x_10:
[----:B------:R-:W2:Y:S01]  /*08c0*/  SHFL.IDX PT, R2, R92, RZ, 0x1f ;  /* 0x00001fff5c027589 */ /* 0x000ea200000e0000 */
[----:B------:R-:W-:Y:S01]  /*08d0*/  NOP ;  /* 0x0000000000007918 */ /* 0x000fe20000000000 */
[----:B--2---:R-:W-:-:S13]  /*08e0*/  ISETP.NE.AND P0, PT, R2, 0x3, PT ;  /* 0x000000030200780c */ /* 0x004fda0003f05270 */
[----:B------:R-:W-:Y:S05]  /*08f0*/  @P0 BRA `(.L_x_11) ;  /* 0x0000000000300947 */ /* 0x000fea0003800000 */
[----:B-1----:R-:W1:Y:S01]  /*0900*/  S2UR UR5, SR_CgaCtaId ;  /* 0x00000000000579c3 */ /* 0x002e620000008800 */
[----:B------:R-:W-:Y:S01]  /*0910*/  UMOV UR6, 0x400 ;  /* 0x0000040000067882 */ /* 0x000fe20000000000 */
[----:B------:R-:W-:Y:S01]  /*0920*/  UMOV UR4, 0x20 ;  /* 0x0000002000047882 */ /* 0x000fe20000000000 */
[----:B------:R-:W-:Y:S01]  /*0930*/  ELECT P0, URZ, PT ;  /* 0x0000000000ff782f */ /* 0x000fe20003800000 */
[----:B------:R-:W-:-:S04]  /*0940*/  UIADD3 UR8, UPT, UPT, -UR4, 0x100000, URZ ;  /* 0x0010000004087890 */ /* 0x000fc8000fffe1ff */
[----:B------:R-:W-:Y:S02]  /*0950*/  USHF.L.U32 UR9, UR8, 0xb, URZ ;  /* 0x0000000b08097899 */ /* 0x000fe400080006ff */
[----:B------:R-:W-:Y:S02]  /*0960*/  USHF.L.U32 UR8, UR8, 0x1, URZ ;  /* 0x0000000108087899 */ /* 0x000fe400080006ff */
[----:B-1----:R-:W-:Y:S01]  /*0970*/  ULEA UR5, UR5, UR6, 0x18 ;  /* 0x0000000605057291 */ /* 0x002fe2000f8ec0ff */
[----:B------:R-:W1:Y:S11]  /*0980*/  FENCE.VIEW.ASYNC.S ;  /* 0x00000000000073c6 */ /* 0x000e760000000000 */
[----:B-1----:R2:W1:Y:S01]  /*0990*/  SYNCS.EXCH.64 URZ, [UR5+0xa0], UR8 ;  /* 0x0000a00805ff75b2 */ /* 0x0024620008000100 */
[----:B------:R2:W1:Y:S02]  /*09a0*/  SYNCS.EXCH.64 URZ, [UR5+0xa8], UR8 ;  /* 0x0000a80805ff75b2 */ /* 0x0004640008000100 */
[----:B--2---:R-:W-:Y:S01]  /*09b0*/  NOP ;  /* 0x0000000000007918 */ /* 0x004fe20000000000 */
.L_x_11:
[----:B------:R-:W2:Y:S01]  /*09c0*/  SHFL.IDX PT, R2, R92, RZ, 0x1f ;  /* 0x00001fff5c027589 */ /* 0x000ea200000e0000 */
[----:B------:R-:W-:Y:S01]  /*09d0*/  NOP ;  /* 0x0000000000007918 */ /* 0x000fe20000000000 */
[----:B--2---:R-:W-:-:S13]  /*09e0*/  ISETP.NE.AND P0, PT, R2, 0x4, PT ;  /* 0x000000040200780c */ /* 0x004fda0003f05270 */
[----:B------:R-:W-:Y:S05]  /*09f0*/  @P0 BRA `(.L_x_12) ;  /* 0x00000000004c0947 */ /* 0x000fea0003800000 */
[----:B-1----:R-:W1:Y:S01]  /*0a00*/  S2UR UR5, SR_CgaCtaId ;  /* 0x00000000000579c3 */ /* 0x002e620000008800 */
[----:B------:R-:W-:Y:S01]  /*0a10*/  UMOV UR8, 0x1e0 ;  /* 0x000001e000087882 */ /* 0x000fe20000000000 */
[----:B------:R-:W-:Y:S01]  /*0a20*/  UMOV UR6, 0x400 ;  /* 0x0000040000067882 */ /* 0x000fe20000000000 */
[----:B------:R-:W-:Y:S01]  /*0a30*/  USEL UR8, UR8, 0x1a0, UP4 ;  /* 0x000001a008087887 */ /* 0x000fe2000a000000 */
[----:B------:R-:W-:Y:S01]  /*0a40*/  UMOV UR4, 0x1 ;  /* 0x0000000100047882 */ /* 0x000fe20000000000 */
[----:B------:R-:W-:Y:S01]  /*0a50*/  ELECT P0, URZ, PT ;  /* 0x0000000000ff782f */ /* 0x000fe20003800000 */
[----:B------:R-:W-:-:S04]  /*0a60*/  UIADD3 UR10, UPT, UPT, -UR4, 0x100000, URZ ;  /* 0x00100000040a7890 */ /* 0x000fc8000fffe1ff */
[----:B------:R-:W-:Y:S02]  /*0a70*/  USHF.L.U32 UR11, UR10, 0xb, URZ ;  /* 0x0000000b0a0b7899 */ /* 0x000fe400080006ff */
[----:B------:R-:W-:Y:S02]  /*0a80*/  USHF.L.U32 UR10, UR10, 0x1, URZ ;  /* 0x000000010a0a7899 */ /* 0x000fe400080006ff */
[----:B------:R-:W-:-:S04]  /*0a90*/  UIADD3 UR8, UPT, UPT, -UR8, 0x100000, URZ ;  /* 0x0010000008087890 */ /* 0x000fc8000fffe1ff */
[----:B------:R-:W-:Y:S02]  /*0aa0*/  USHF.L.U32 UR9, UR8, 0xb, URZ ;  /* 0x0000000b08097899 */ /* 0x000fe400080006ff */
[----:B------:R-:W-:Y:S02]  /*0ab0*/  USHF.L.U32 UR8, UR8, 0x1, URZ ;  /* 0x0000000108087899 */ /* 0x000fe400080006ff */
[----:B-1----:R-:W-:Y:S01]  /*0ac0*/  ULEA UR5, UR5, UR6, 0x18 ;  /* 0x0000000605057291 */ /* 0x002fe2000f8ec0ff */
[----:B------:R-:W1:Y:S11]  /*0ad0*/  FENCE.VIEW.ASYNC.S ;  /* 0x00000000000073c6 */ /* 0x000e760000000000 */
[----:B-1----:R2:W1:Y:S01]  /*0ae0*/  SYNCS.EXCH.64 URZ, [UR5+0xb0], UR10 ;  /* 0x0000b00a05ff75b2 */ /* 0x0024620008000100 */
[----:B------:R2:W1:Y:S01]  /*0af0*/  SYNCS.EXCH.64 URZ, [UR5+0xc0], UR8 ;  /* 0x0000c00805ff75b2 */ /* 0x0004620008000100 */
[----:B------:R2:W1:Y:S01]  /*0b00*/  SYNCS.EXCH.64 URZ, [UR5+0xb8], UR10 ;  /* 0x0000b80a05ff75b2 */ /* 0x0004620008000100 */
[----:B------:R2:W1:Y:S02]  /*0b10*/  SYNCS.EXCH.64 URZ, [UR5+0xc8], UR8 ;  /* 0x0000c80805ff75b2 */ /* 0x0004640008000100 */
[----:B--2---:R-:W-:Y:S01]  /*0b20*/  NOP ;  /* 0x0000000000007918 */ /* 0x004fe20000000000 */
.L_x_12:
        /* <DEDUP_REMOVED lines=20> */
[----:B------:R2:W1:Y:S02]  /*0c70*/  SYNCS.EXCH.64 URZ, [UR6+0xe8], UR4 ;  /* 0x0000e80406ff75b2 */ /* 0x0004640008000100 */
[----:B--2---:R-:W-:Y:S01]  /*0c80*/  NOP ;  /* 0x0000000000007918 */ /* 0x004fe20000000000 */
.L_x_13:
[----:B------:R-:W2:Y:S01]  /*0c90*/  SHFL.IDX PT, R2, R92, RZ, 0x1f ;  /* 0x00001fff5c027589 */ /* 0x000ea200000e0000 */
[----:B------:R-:W1:Y:S01]  /*0ca0*/  S2UR UR37, SR_CgaCtaId ;  /* 0x00000000002579c3 */ /* 0x000e620000008800 */
[----:B------:R-:W-:Y:S01]  /*0cb0*/  NOP ;  /* 0x0000000000007918 */ /* 0x000fe20000000000 */
[----:B--2---:R-:W-:-:S13]  /*0cc0*/  ISETP.NE.AND P0, PT, R2, 0x3, PT ;  /* 0x000000030200780c */ /* 0x004fda0003f05270 */
[----:B-1----:R-:W-:Y:S05]  /*0cd0*/  @P0 BRA `(.L_x_14) ;  /* 0x0000000000340947 */ /* 0x002fea0003800000 */
[----:B------:R-:W-:Y:S01]  /*0ce0*/  UMOV UR5, 0x400 ;  /* 0x0000040000057882 */ /* 0x000fe20000000000 */
[----:B------:R-:W-:Y:S01]  /*0cf0*/  UMOV UR4, 0x20 ;  /* 0x0000002000047882 */ /* 0x000fe20000000000 */
[----:B------:R-:W-:Y:S02]  /*0d00*/  ULEA UR5, UR37, UR5, 0x18 ;  /* 0x0000000525057291 */ /* 0x000fe4000f8ec0ff */
[----:B------:R-:W-:-:S04]  /*0d10*/  UIADD3 UR8, UPT, UPT, -UR4, 0x100000, URZ ;  /* 0x0010000004087890 */ /* 0x000fc8000fffe1ff */
[----:B------:R-:W-:Y:S02]  /*0d20*/  USHF.L.U32 UR9, UR8, 0xb, URZ ;  /* 0x0000000b08097899 */ /* 0x000fe400080006ff */
[----:B------:R-:W-:Y:S01]  /*0d30*/  USHF.L.U32 UR8, UR8, 0x1, URZ ;  /* 0x0000000108087899 */ /* 0x000fe200080006ff */
[----:B------:R-:W-:Y:S01]  /*0d40*/  ELECT P0, URZ, PT ;  /* 0x0000000000ff782f */ /* 0x000fe20003800000 */
[----:B------:R-:W1:Y:S10]  /*0d50*/  FENCE.VIEW.ASYNC.S ;  /* 0x00000000000073c6 */ /* 0x000e740000000000 */
[----:B-1----:R1:W2:Y:S01]  /*0d60*/  SYNCS.EXCH.64 URZ, [UR5+0xf0], UR8 ;  /* 0x0000f00805ff75b2 */ /* 0x0022a20008000100 */
[----:B------:R1:W1:Y:S01]  /*0d70*/  SYNCS.EXCH.64 URZ, [UR5+0x100], UR8 ;  /* 0x0001000805ff75b2 */ /* 0x0002620008000100 */
[----:B------:R1:W1:Y:S01]  /*0d80*/  SYNCS.EXCH.64 URZ, [UR5+0xf8], UR8 ;  /* 0x0000f80805ff75b2 */ /* 0x0002620008000100 */
[----:B------:R1:W1:Y:S01]  /*0d90*/  SYNCS.EXCH.64 URZ, [UR5+0x108], UR8 ;  /* 0x0001080805ff75b2 */ /* 0x0002620008000100 */
[----:B------:R-:W-:Y:S01]  /*0da0*/  NOP ;  /* 0x0000000000007918 */ /* 0x000fe20000000000 */
.L_x_14:
[----:B------:R-:W3:Y:S01]  /*0db0*/  LDCU UR4, c[0x0][0x36c] ;  /* 0x00006d80ff0477ac */ /* 0x000ee20008000800 */
[----:B------:R-:W-:Y:S01]  /*0dc0*/  ISETP.NE.OR P5, PT, R0, 0x2, !P5 ;  /* 0x000000020000780c */ /* 0x000fe20006fa5670 */
[----:B------:R-:W-:Y:S01]  /*0dd0*/  NOP ;  /* 0x0000000000007918 */ /* 0x000fe20000000000 */
[----:B------:R-:W-:Y:S01]  /*0de0*/  LOP3.LUT R10, R93, 0x1f, RZ, 0xc0, !PT ;  /* 0x0000001f5d0a7812 */ /* 0x000fe200078ec0ff */
[----:B------:R-:W-:Y:S02]  /*0df0*/  UISETP.NE.AND UP3, UPT, UR7, URZ, UPT ;  /* 0x000000ff0700728c */ /* 0x000fe4000bf65270 */
[----:B---3--:R-:W-:-:S09]  /*0e00*/  UISETP.EQ.U32.AND UP0, UPT, UR4, 0x1, UPT ;  /* 0x000000010400788c */ /* 0x008fd2000bf02070 */
[----:B------:R-:W-:Y:S05]  /*0e10*/  BRA.U !UP0, `(.L_x_15) ;  /* 0x0000000108087547 */ /* 0x000fea000b800000 */
[----:B-12-4-:R-:W-:Y:S01]  /*0e20*/  UCGABAR_ARV ;  /* 0x00000000000079c7 */ /* 0x016fe20008000000 */
[----:B------:R-:W-:Y:S05]  /*0e30*/  BRA `(.L_x_16) ;  /* 0x0000000000047947 */ /* 0x000fea0003800000 */
.L_x_15:
[----:B-12-4-:R-:W-:Y:S01]  /*0e40*/  NOP ;  /* 0x0000000000007918 */ /* 0x016fe20000000000 */
.L_x_16:
[----:B------:R-:W1:Y:S01]  /*0e50*/  S2UR UR20, SR_CTAID.X ;  /* 0x00000000001479c3 */ /* 0x000e620000002500 */
[----:B------:R-:W-:-:S05]  /*0e60*/  CS2R.32 R87, SR_CgaSize ;  /* 0x0000000000577805 */ /* 0x000fca0000008a00 */
[----:B------:R-:W-:-:S05]  /*0e70*/  IMAD R87, R87, -0xa0, RZ ;  /* 0xffffff6057577824 */ /* 0x000fca00078e02ff */
[----:B------:R-:W-:-:S14]  /*0e80*/  R2UR UR5, R87 ;  /* 0x00000000570572ca */ /* 0x000fdc00000e0000 */
[----:B------:R-:W2:Y:S01]  /*0e90*/  LDCU UR5, c[0x0][UR5+0x2b0] ;  /* 0x00005600050577ac */ /* 0x000ea20008000800 */
[----:B------:R-:W-:Y:S02]  /*0ea0*/  PRMT R9, RZ, 0x7610, R9 ;  /* 0x00007610ff097816 */ /* 0x000fe40000000009 */
[----:B------:R-:W-:-:S05]  /*0eb0*/  CS2R.32 R87, SR_CgaSize ;  /* 0x0000000000577805 */ /* 0x000fca0000008a00 */
[----:B------:R-:W-:-:S05]  /*0ec0*/  IMAD R87, R87, -0xa0, RZ ;  /* 0xffffff6057577824 */ /* 0x000fca00078e02ff */
[----:B------:R-:W-:-:S14]  /*0ed0*/  R2UR UR4, R87 ;  /* 0x00000000570472ca */ /* 0x000fdc00000e0000 */
[----:B------:R-:W3:Y:S01]  /*0ee0*/  LDCU UR4, c[0x0][UR4+0x2b4] ;  /* 0x00005680040477ac */ /* 0x000ee20008000800 */
[----:B------:R-:W4:Y:S01]  /*0ef0*/  S2UR UR9, SR_CTAID.Y ;  /* 0x00000000000979c3 */ /* 0x000f220000002600 */
[----:B------:R-:W2:Y:S01]  /*0f00*/  LDCU UR8, c[0x0][0xf30] ;  /* 0x0001e600ff0877ac */ /* 0x000ea20008000800 */
[----:B------:R-:W-:Y:S02]  /*0f10*/  USHF.L.U32 UR6, UR37, 0xd, URZ ;  /* 0x0000000d25067899 */ /* 0x000fe400080006ff */
[----:B------:R-:W-:-:S04]  /*0f20*/  UISETP.NE.AND UP1, UPT, UR7, 0x2, UPT ;  /* 0x000000020700788c */ /* 0x000fc8000bf25270 */
[----:B------:R-:W3:Y:S01]  /*0f30*/  LDC R11, c[0x0][0xf24] ;  /* 0x0003c900ff0b7b82 */ /* 0x000ee20000000800 */
[----:B------:R-:W-:Y:S01]  /*0f40*/  ULOP3.LUT UR6, UR6, 0x2000, URZ, 0xc0, !UPT ;  /* 0x0000200006067892 */ /* 0x000fe2000f8ec0ff */
[----:B-1----:R-:W-:Y:S02]  /*0f50*/  I2FP.F32.U32 R87, UR20 ;  /* 0x0000001400577c45 */ /* 0x002fe40008201000 */
[----:B------:R-:W-:-:S05]  /*0f60*/  CS2R.32 R2, SR_CgaSize ;  /* 0x0000000000027805 */ /* 0x000fca0000008a00 */
[----:B------:R-:W-:-:S06]  /*0f70*/  IMAD R2, R2, -0xa0, RZ ;  /* 0xffffff6002027824 */ /* 0x000fcc00078e02ff */
[----:B------:R-:W1:Y:S01]  /*0f80*/  LDC R2, c[0x0][R2+0x2a0] ;  /* 0x0000a80002027b82 */ /* 0x000e620000000800 */
[----:B--2---:R-:W-:Y:S01]  /*0f90*/  UISETP.NE.AND UP2, UPT, UR8, 0x1, UPT ;  /* 0x000000010800788c */ /* 0x004fe2000bf45270 */
[----:B------:R-:W-:Y:S01]  /*0fa0*/  FMUL R87, R87, UR5 ;  /* 0x0000000557577c20 */ /* 0x000fe20008400000 */
[----:B------:R-:W-:Y:S01]  /*0fb0*/  USHF.L.U32 UR5, UR37, 0xa, URZ ;  /* 0x0000000a25057899 */ /* 0x000fe200080006ff */
[----:B----4-:R-:W-:Y:S02]  /*0fc0*/  I2FP.F32.U32 R86, UR9 ;  /* 0x0000000900567c45 */ /* 0x010fe40008201000 */
[----:B------:R-:W-:-:S05]  /*0fd0*/  CS2R.32 R0, SR_CgaSize ;  /* 0x0000000000007805 */ /* 0x000fca0000008a00 */
[----:B------:R-:W-:-:S06]  /*0fe0*/  IMAD R0, R0, -0xa0, RZ ;  /* 0xffffff6000007824 */ /* 0x000fcc00078e02ff */
[----:B------:R-:W2:Y:S01]  /*0ff0*/  LDC R0, c[0x0][R0+0x2a4] ;  /* 0x0000a90000007b82 */ /* 0x000ea20000000800 */
[----:B------:R-:W-:Y:S01]  /*1000*/  MOV R24, UR9 ;  /* 0x0000000900187c02 */ /* 0x000fe20008000f00 */
[----:B------:R-:W4:Y:S01]  /*1010*/  F2I.U32.TRUNC.NTZ R87, R87 ;  /* 0x0000005700577305 */ /* 0x000f22000020f000 */
[----:B------:R-:W-:Y:S01]  /*1020*/  ULOP3.LUT UR5, UR5, 0x400, URZ, 0xc0, !UPT ;  /* 0x0000040005057892 */ /* 0x000fe2000f8ec0ff */
[----:B---3--:R-:W-:Y:S01]  /*1030*/  FMUL R86, R86, UR4 ;  /* 0x0000000456567c20 */ /* 0x008fe20008400000 */
[----:B------:R-:W-:Y:S01]  /*1040*/  USHF.L.U32 UR4, UR37, 0x1, URZ ;  /* 0x0000000125047899 */ /* 0x000fe200080006ff */
[----:B------:R-:W-:Y:S02]  /*1050*/  ISETP.GE.AND P0, PT, R11, 0x1, PT ;  /* 0x000000010b00780c */ /* 0x000fe40003f06270 */
[----:B------:R-:W3:Y:S01]  /*1060*/  LDC R40, c[0x0][0xf24] ;  /* 0x0003c900ff287b82 */ /* 0x000ee20000000800 */
[----:B------:R-:W-:Y:S01]  /*1070*/  ULOP3.LUT UR4, UR4, 0x2, URZ, 0xc0, !UPT ;  /* 0x0000000204047892 */ /* 0x000fe2000f8ec0ff */
[----:B------:R-:W1:Y:S06]  /*1080*/  F2I.U32.TRUNC.NTZ R86, R86 ;  /* 0x0000005600567305 */ /* 0x000e6c000020f000 */
[----:B------:R-:W3:Y:S01]  /*1090*/  S2UR UR36, SR_CTAID.Z ;  /* 0x00000000002479c3 */ /* 0x000ee20000002700 */
[----:B----4-:R-:W-:-:S05]  /*10a0*/  IADD3 R87, PT, PT, -R87, RZ, RZ ;  /* 0x000000ff57577210 */ /* 0x010fca0007ffe1ff */
[----:B-1----:R-:W-:Y:S01]  /*10b0*/  IMAD R87, R2, R87, UR20 ;  /* 0x0000001402577e24 */ /* 0x002fe2000f8e0257 */
[----:B------:R-:W-:-:S05]  /*10c0*/  IADD3 R86, PT, PT, -R86, RZ, RZ ;  /* 0x000000ff56567210 */ /* 0x000fca0007ffe1ff */
[----:B--2---:R-:W-:Y:S01]  /*10d0*/  IMAD R86, R0, R86, UR9 ;  /* 0x0000000900567e24 */ /* 0x004fe2000f8e0256 */
[----:B------:R-:W-:Y:S06]  /*10e0*/  BRA.U UP3, `(.L_x_17) ;  /* 0x0000000103247547 */ /* 0x000fec000b800000 */
[C---:B------:R-:W-:Y:S02]  /*10f0*/  ISETP.NE.AND P2, PT, R86.reuse, 0x1, PT ;  /* 0x000000015600780c */ /* 0x040fe40003f45270 */
[----:B------:R-:W-:Y:S02]  /*1100*/  ISETP.NE.AND P1, PT, R86, RZ, PT ;  /* 0x000000ff5600720c */ /* 0x000fe40003f25270 */
[C---:B------:R-:W-:Y:S02]  /*1110*/  ISETP.NE.AND P3, PT, R87.reuse, RZ, PT ;  /* 0x000000ff5700720c */ /* 0x040fe40003f65270 */
[----:B------:R-:W-:Y:S02]  /*1120*/  SEL R0, RZ, 0x2, P2 ;  /* 0x00000002ff007807 */ /* 0x000fe40001000000 */
[----:B------:R-:W-:Y:S02]  /*1130*/  ISETP.EQ.OR P1, PT, R87, RZ, !P1 ;  /* 0x000000ff5700720c */ /* 0x000fe40004f22670 */
[----:B------:R-:W-:-:S02]  /*1140*/  SEL R0, R0, 0x2, P3 ;  /* 0x0000000200007807 */ /* 0x000fc40001800000 */
[----:B------:R-:W-:-:S05]  /*1150*/  SEL R2, RZ, 0x1, !P1 ;  /* 0x00000001ff027807 */ /* 0x000fca0004800000 */
[----:B------:R-:W-:-:S05]  /*1160*/  IMAD.IADD R0, R2, 0x1, R0 ;  /* 0x0000000102007824 */ /* 0x000fca00078e0200 */
[----:B------:R-:W-:Y:S02]  /*1170*/  PRMT R9, R0, 0x7610, R9 ;  /* 0x0000761000097816 */ /* 0x000fe40000000009 */
.L_x_17:
[----:B------:R-:W-:Y:S05]  /*1180*/  @!P0 BRA `(.L_x_18) ;  /* 0x0000000000c08947 */ /* 0x000fea0003800000 */
[----:B------:R-:W1:Y:S01]  /*1190*/  LDC.64 R4, c[0x0][0xf18] ;  /* 0x0003c600ff047b82 */ /* 0x000e620000000a00 */
[----:B------:R-:W-:-:S07]  /*11a0*/  ISETP.NE.AND P0, PT, R11, 0x1, PT ;  /* 0x000000010b00780c */ /* 0x000fce0003f05270 */
[----:B------:R-:W2:Y:S08]  /*11b0*/  LDC R8, c[0x0][0xf0c] ;  /* 0x0003c300ff087b82 */ /* 0x000eb00000000800 */
[----:B------:R-:W4:Y:S08]  /*11c0*/  LDC R13, c[0x0][0x370] ;  /* 0x0000dc00ff0d7b82 */ /* 0x000f300000000800 */
[----:B------:R-:W3:Y:S01]  /*11d0*/  LDC R12, c[0x0][0x374] ;  /* 0x0000dd00ff0c7b82 */ /* 0x000ee20000000800 */
[----:B-1----:R-:W-:-:S07]  /*11e0*/  ISETP.NE.AND P1, PT, R4, 0x1, PT ;  /* 0x000000010400780c */ /* 0x002fce0003f25270 */
[----:B------:R-:W4:Y:S01]  /*11f0*/  LDC.64 R6, c[0x0][0xf10] ;  /* 0x0003c400ff067b82 */ /* 0x000f220000000a00 */
[----:B--2---:R-:W-:-:S07]  /*1200*/  ISETP.NE.AND P2, PT, R8, 0x1, PT ;  /* 0x000000010800780c */ /* 0x004fce0003f45270 */
[----:B------:R-:W1:Y:S08]  /*1210*/  LDC R0, c[0x0][0xf20] ;  /* 0x0003c800ff007b82 */ /* 0x000e700000000800 */
[----:B------:R-:W2:Y:S01]  /*1220*/  LDC.64 R2, c[0x0][0xf28] ;  /* 0x0003ca00ff027b82 */ /* 0x000ea20000000a00 */
[----:B---3--:R-:W-:-:S04]  /*1230*/  IMAD.HI.U32 R14, R12, R5, RZ ;  /* 0x000000050c0e7227 */ /* 0x008fc800078e00ff */
[----:B----4-:R-:W-:-:S04]  /*1240*/  IMAD.HI.U32 R15, R13, R6, RZ ;  /* 0x000000060d0f7227 */ /* 0x010fc800078e00ff */
[----:B------:R-:W-:Y:S01]  /*1250*/  IMAD.HI.U32 R6, R6, UR20, RZ ;  /* 0x0000001406067c27 */ /* 0x000fe2000f8e00ff */
[----:B------:R-:W-:Y:S02]  /*1260*/  @P2 SHF.R.U32.HI R13, RZ, R7, R15 ;  /* 0x00000007ff0d2219 */ /* 0x000fe4000001160f */
[----:B-1----:R-:W-:Y:S01]  /*1270*/  @P1 SHF.R.U32.HI R12, RZ, R0, R14 ;  /* 0x00000000ff0c1219 */ /* 0x002fe2000001160e */
[----:B------:R-:W-:Y:S01]  /*1280*/  IMAD.HI.U32 R15, R24, R5, RZ ;  /* 0x00000005180f7227 */ /* 0x000fe200078e00ff */
[----:B------:R-:W-:-:S04]  /*1290*/  SHF.R.U32.HI R6, RZ, R7, R6 ;  /* 0x00000007ff067219 */ /* 0x000fc80000011606 */
[----:B------:R-:W-:Y:S01]  /*12a0*/  SHF.R.U32.HI R15, RZ, R0, R15 ;  /* 0x00000000ff0f7219 */ /* 0x000fe2000001160f */
[----:B------:R-:W-:Y:S02]  /*12b0*/  IMAD.U32 R0, RZ, RZ, UR20 ;  /* 0x00000014ff007e24 */ /* 0x000fe4000f8e00ff */
[----:B--2---:R-:W-:Y:S01]  /*12c0*/  IMAD.HI.U32 R14, R12, R2, RZ ;  /* 0x000000020c0e7227 */ /* 0x004fe200078e00ff */
[----:B------:R-:W-:Y:S02]  /*12d0*/  SEL R15, R24, R15, !P1 ;  /* 0x0000000f180f7207 */ /* 0x000fe40004800000 */
[----:B------:R-:W-:Y:S01]  /*12e0*/  SEL R0, R0, R6, !P2 ;  /* 0x0000000600007207 */ /* 0x000fe20005000000 */
[----:B------:R-:W-:Y:S01]  /*12f0*/  IMAD.HI.U32 R5, R13, R2, RZ ;  /* 0x000000020d057227 */ /* 0x000fe200078e00ff */
[----:B------:R-:W-:-:S04]  /*1300*/  @P0 SHF.R.U32.HI R12, RZ, R3, R14 ;  /* 0x00000003ff0c0219 */ /* 0x000fc8000001160e */
[----:B------:R-:W-:Y:S01]  /*1310*/  @P0 SHF.R.U32.HI R13, RZ, R3, R5 ;  /* 0x00000003ff0d0219 */ /* 0x000fe20000011605 */
[----:B------:R-:W-:-:S04]  /*1320*/  IMAD R12, R12, R11, RZ ;  /* 0x0000000b0c0c7224 */ /* 0x000fc800078e02ff */
[----:B------:R-:W-:Y:S01]  /*1330*/  IMAD R5, R13, R11, RZ ;  /* 0x0000000b0d057224 */ /* 0x000fe200078e02ff */
[----:B------:R-:W-:-:S04]  /*1340*/  ISETP.GE.AND P1, PT, R15, R12, PT ;  /* 0x0000000c0f00720c */ /* 0x000fc80003f26270 */
[----:B------:R-:W-:Y:S01]  /*1350*/  ISETP.GE.OR P1, PT, R0, R5, P1 ;  /* 0x000000050000720c */ /* 0x000fe20000f26670 */
[----:B------:R-:W-:-:S05]  /*1360*/  IMAD.HI.U32 R5, R15, R2, RZ ;  /* 0x000000020f057227 */ /* 0x000fca00078e00ff */
[----:B------:R-:W-:-:S04]  /*1370*/  SHF.R.U32.HI R5, RZ, R3, R5 ;  /* 0x00000003ff057219 */ /* 0x000fc80000011605 */
[----:B------:R-:W-:-:S03]  /*1380*/  SEL R5, R15, R5, !P0 ;  /* 0x000000050f057207 */ /* 0x000fc60004000000 */
[----:B------:R-:W-:-:S04]  /*1390*/  @!P1 IMAD.HI.U32 R6, R0, R2, RZ ;  /* 0x0000000200069227 */ /* 0x000fc800078e00ff */
[----:B------:R-:W-:Y:S01]  /*13a0*/  IMAD.MOV R2, RZ, RZ, -R5 ;  /* 0x000000ffff027224 */ /* 0x000fe200078e0a05 */
[----:B------:R-:W-:-:S03]  /*13b0*/  @!P1 SHF.R.U32.HI R3, RZ, R3, R6 ;  /* 0x00000003ff039219 */ /* 0x000fc60000011606 */
[----:B------:R-:W-:Y:S01]  /*13c0*/  IMAD R2, R11, R2, R15 ;  /* 0x000000020b027224 */ /* 0x000fe200078e020f */
[----:B------:R-:W-:-:S04]  /*13d0*/  @!P1 SEL R3, R0, R3, !P0 ;  /* 0x0000000300039207 */ /* 0x000fc80004000000 */
[----:B------:R-:W-:Y:S01]  /*13e0*/  @!P1 IADD3 R5, PT, PT, R5, -R3, RZ ;  /* 0x8000000305059210 */ /* 0x000fe20007ffe0ff */
[----:B------:R-:W-:Y:S01]  /*13f0*/  @!P1 IMAD R13, R2, R13, R3 ;  /* 0x0000000d020d9224 */ /* 0x000fe200078e0203 */
[----:B------:R-:W-:Y:S01]  /*1400*/  IADD3 R2, PT, PT, -R15, RZ, RZ ;  /* 0x000000ff0f027210 */ /* 0x000fe20007ffe1ff */
[--C-:B------:R-:W-:Y:S02]  /*1410*/  IMAD.MOV R3, RZ, RZ, -R0.reuse ;  /* 0x000000ffff037224 */ /* 0x100fe400078e0a00 */
[----:B------:R-:W-:Y:S01]  /*1420*/  @!P1 IMAD R15, R5, R11, R0 ;  /* 0x0000000b050f9224 */ /* 0x000fe200078e0200 */
[----:B------:R-:W-:Y:S01]  /*1430*/  @!P1 MOV R0, R13 ;  /* 0x0000000d00009202 */ /* 0x000fe20000000f00 */
[----:B------:R-:W-:Y:S02]  /*1440*/  IMAD R3, R8, R3, UR20 ;  /* 0x0000001408037e24 */ /* 0x000fe4000f8e0203 */
[----:B------:R-:W-:Y:S02]  /*1450*/  IMAD R2, R4, R2, R24 ;  /* 0x0000000204027224 */ /* 0x000fe400078e0218 */
[----:B------:R-:W-:-:S02]  /*1460*/  IMAD R3, R0, R8, R3 ;  /* 0x0000000800037224 */ /* 0x000fc400078e0203 */
[----:B------:R-:W-:-:S03]  /*1470*/  IMAD R24, R15, R4, R2 ;  /* 0x000000040f187224 */ /* 0x000fc600078e0202 */
[----:B------:R-:W-:-:S15]  /*1480*/  R2UR UR20, R3 ;  /* 0x00000000031472ca */ /* 0x000fde00000e0000 */
.L_x_18:
[----:B------:R-:W-:Y:S05]  /*1490*/  BRA.U UP2, `(.L_x_19) ;  /* 0x0000000102487547 */ /* 0x000fea000b800000 */
[----:B------:R-:W1:Y:S08]  /*14a0*/  LDC.64 R2, c[0x0][0xf18] ;  /* 0x0003c600ff027b82 */ /* 0x000e700000000a00 */
[----:B------:R-:W2:Y:S08]  /*14b0*/  LDC.64 R4, c[0x0][0xf10] ;  /* 0x0003c400ff047b82 */ /* 0x000eb00000000a00 */
[----:B------:R-:W4:Y:S08]  /*14c0*/  LDC R0, c[0x0][0xf20] ;  /* 0x0003c800ff007b82 */ /* 0x000f300000000800 */
[----:B------:R-:W3:Y:S01]  /*14d0*/  LDC R6, c[0x0][0xf0c] ;  /* 0x0003c300ff067b82 */ /* 0x000ee20000000800 */
[----:B-1----:R-:W-:Y:S01]  /*14e0*/  IMAD.HI.U32 R3, R24, R3, RZ ;  /* 0x0000000318037227 */ /* 0x002fe200078e00ff */
[----:B------:R-:W-:-:S03]  /*14f0*/  ISETP.NE.AND P0, PT, R2, 0x1, PT ;  /* 0x000000010200780c */ /* 0x000fc60003f05270 */
[----:B--2---:R-:W-:-:S05]  /*1500*/  IMAD.HI.U32 R4, R4, UR20, RZ ;  /* 0x0000001404047c27 */ /* 0x004fca000f8e00ff */
[----:B------:R-:W-:Y:S02]  /*1510*/  SHF.R.U32.HI R4, RZ, R5, R4 ;  /* 0x00000005ff047219 */ /* 0x000fe40000011604 */
[----:B----4-:R-:W-:Y:S01]  /*1520*/  SHF.R.U32.HI R3, RZ, R0, R3 ;  /* 0x00000000ff037219 */ /* 0x010fe20000011603 */
[----:B------:R-:W-:-:S03]  /*1530*/  IMAD.U32 R0, RZ, RZ, UR20 ;  /* 0x00000014ff007e24 */ /* 0x000fc6000f8e00ff */
[----:B------:R-:W-:Y:S02]  /*1540*/  SEL R3, R24, R3, !P0 ;  /* 0x0000000318037207 */ /* 0x000fe40004000000 */
[----:B---3--:R-:W-:-:S04]  /*1550*/  ISETP.NE.AND P1, PT, R6, 0x1, PT ;  /* 0x000000010600780c */ /* 0x008fc80003f25270 */
[----:B------:R-:W-:-:S05]  /*1560*/  SEL R0, R0, R4, !P1 ;  /* 0x0000000400007207 */ /* 0x000fca0004800000 */
[----:B------:R-:W-:Y:S02]  /*1570*/  IMAD.IADD R4, R3, 0x1, -R0 ;  /* 0x0000000103047824 */ /* 0x000fe400078e0a00 */
[----:B------:R-:W-:Y:S02]  /*1580*/  IMAD.IADD R0, R0, 0x1, -R3 ;  /* 0x0000000100007824 */ /* 0x000fe400078e0a03 */
[----:B------:R-:W-:Y:S02]  /*1590*/  IMAD R4, R4, R6, UR20 ;  /* 0x0000001404047e24 */ /* 0x000fe4000f8e0206 */
[----:B------:R-:W-:-:S03]  /*15a0*/  IMAD R24, R0, R2, R24 ;  /* 0x0000000200187224 */ /* 0x000fc600078e0218 */
[----:B------:R-:W-:-:S15]  /*15b0*/  R2UR UR20, R4 ;  /* 0x00000000041472ca */ /* 0x000fde00000e0000 */
.L_x_19:
[----:B------:R-:W-:Y:S05]  /*15c0*/  BRA.U !UP0, `(.L_x_20) ;  /* 0x00000001080c7547 */ /* 0x000fea000b800000 */
[----:B------:R-:W-:Y:S01]  /*15d0*/  UCGABAR_WAIT ;  /* 0x0000000000007dc7 */ /* 0x000fe20008000000 */
[----:B------:R-:W-:Y:S01]  /*15e0*/  CCTL.IVALL ;  /* 0x00000000ff00798f */ /* 0x000fe20002000000 */
[----:B------:R-:W-:Y:S05]  /*15f0*/  BRA `(.L_x_21) ;  /* 0x0000000000047947 */ /* 0x000fea0003800000 */
.L_x_20:
[----:B------:R-:W-:Y:S06]  /*1600*/  BAR.SYNC.DEFER_BLOCKING 0x0 ;  /* 0x0000000000007b1d */ /* 0x000fec0000010000 */
.L_x_21:
[----:B------:R-:W-:Y:S05]  /*1610*/  BRA.U UP1, `(.L_x_22) ;  /* 0x0000001501bc7547 */ /* 0x000fea000b800000 */
[----:B------:R-:W1:Y:S01]  /*1620*/  LDCU UR30, c[0x0][0x38c] ;  /* 0x00007180ff1e77ac */ /* 0x000e620008000800 */
[----:B------:R-:W2:Y:S01]  /*1630*/  LDC R8, c[0x0][0x370] ;  /* 0x0000dc00ff087b82 */ /* 0x000ea20000000800 */
[----:B------:R-:W-:Y:S01]  /*1640*/  PLOP3.LUT P1, PT, PT, PT, UP4, 0x80, 0x8 ;  /* 0x000000000008781c */ /* 0x000fe20003f2f048 */
[----:B------:R-:W-:Y:S01]  /*1650*/  IMAD.MOV.U32 R15, RZ, RZ, 0x1 ;  /* 0x00000001ff0f7424 */ /* 0x000fe200078e00ff */
[----:B------:R-:W-:Y:S01]  /*1660*/  USHF.L.U32 UR23, UR37, 0x6, URZ ;  /* 0x0000000625177899 */ /* 0x000fe200080006ff */
[----:B------:R-:W-:Y:S01]  /*1670*/  ISETP.EQ.OR P4, PT, R10, RZ, P5 ;  /* 0x000000ff0a00720c */ /* 0x000fe20002f82670 */
[----:B------:R-:W-:Y:S01]  /*1680*/  UISETP.NE.AND UP1, UPT, UR7, URZ, UPT ;  /* 0x000000ff0700728c */ /* 0x000fe2000bf25270 */
[----:B------:R-:W-:Y:S01]  /*1690*/  PLOP3.LUT P1, PT, P1, PT, PT, 0x8, 0x80 ;  /* 0x000000000080781c */ /* 0x000fe20000f2e170 */
[----:B------:R-:W-:Y:S01]  /*16a0*/  IMAD.MOV.U32 R14, RZ, RZ, RZ ;  /* 0x000000ffff0e7224 */ /* 0x000fe200078e00ff */
[----:B------:R-:W4:Y:S01]  /*16b0*/  LDC R0, c[0x0][0x374] ;  /* 0x0000dd00ff007b82 */ /* 0x000f220000000800 */
[----:B------:R-:W-:Y:S01]  /*16c0*/  CS2R R12, SRZ ;  /* 0x00000000000c7805 */ /* 0x000fe2000001ff00 */
[----:B------:R-:W-:Y:S01]  /*16d0*/  IMAD.MOV.U32 R11, RZ, RZ, 0x1 ;  /* 0x00000001ff0b7424 */ /* 0x000fe200078e00ff */
[----:B------:R-:W2:Y:S01]  /*16e0*/  LDCU.64 UR40, c[0x0][0x348] ;  /* 0x00006900ff2877ac */ /* 0x000ea20008000a00 */
[----:B------:R-:W-:-:S02]  /*16f0*/  ULOP3.LUT UR23, UR23, 0x40, URZ, 0xe2, !UPT ;  /* 0x0000004017177892 */ /* 0x000fc4000f8ee2ff */
[----:B-1----:R-:W-:Y:S02]  /*1700*/  UIADD3 UR8, UPT, UPT, UR30, 0xff, URZ ;  /* 0x000000ff1e087890 */ /* 0x002fe4000fffe0ff */
[----:B------:R-:W-:Y:S02]  /*1710*/  USEL UR15, UR15, 0x2, UP1 ;  /* 0x000000020f0f7887 */ /* 0x000fe40008800000 */
[----:B------:R-:W-:Y:S01]  /*1720*/  USHF.R.S32.HI UR38, URZ, 0x1f, UR8 ;  /* 0x0000001fff267899 */ /* 0x000fe20008011408 */
[----:B------:R-:W-:-:S03]  /*1730*/  UMOV UR22, URZ ;  /* 0x000000ff00167c82 */ /* 0x000fc60008000000 */
[----:B------:R-:W-:Y:S02]  /*1740*/  ULEA.HI UR38, UR38, UR8, URZ, 0x8 ;  /* 0x0000000826267291 */ /* 0x000fe4000f8f40ff */
[----:B------:R-:W-:Y:S02]  /*1750*/  UIADD3 UR8, UPT, UPT, UR30, -0x1, URZ ;  /* 0xffffffff1e087890 */ /* 0x000fe4000fffe0ff */
[----:B------:R-:W-:Y:S02]  /*1760*/  USHF.R.S32.HI UR38, URZ, 0x8, UR38 ;  /* 0x00000008ff267899 */ /* 0x000fe40008011426 */
[----:B------:R-:W-:Y:S02]  /*1770*/  UISETP.GE.U32.AND UP2, UPT, UR8, -0x1ff, UPT ;  /* 0xfffffe010800788c */ /* 0x000fe4000bf46070 */
[----:B------:R-:W-:Y:S02]  /*1780*/  UISETP.LT.U32.AND UP0, UPT, UR38, 0x7, UPT ;  /* 0x000000072600788c */ /* 0x000fe4000bf01070 */
[----:B------:R-:W-:-:S02]  /*1790*/  UIADD3 UR30, UPT, UPT, UR30, 0x1fe, URZ ;  /* 0x000001fe1e1e7890 */ /* 0x000fc4000fffe0ff */
[----:B------:R-:W-:-:S04]  /*17a0*/  USEL UR31, UR38, 0x7, UP0 ;  /* 0x00000007261f7887 */ /* 0x000fc80008000000 */
[----:B------:R-:W-:Y:S02]  /*17b0*/  UIADD3 UR14, UPT, UPT, UR31, -0x1, URZ ;  /* 0xffffffff1f0e7890 */ /* 0x000fe4000fffe0ff */
[----:B------:R-:W-:Y:S02]  /*17c0*/  @UP2 UIADD3 UR14, UPT, UPT, UR31, URZ, URZ ;  /* 0x000000ff1f0e2290 */ /* 0x000fe4000fffe0ff */
[----:B------:R-:W-:Y:S02]  /*17d0*/  UIADD3 UR29, UPT, UPT, UR38, -UR31, URZ ;  /* 0x8000001f261d7290 */ /* 0x000fe4000fffe0ff */
[----:B------:R-:W-:-:S12]  /*17e0*/  UIADD3 UR14, UPT, UPT, UR14, 0x1, URZ ;  /* 0x000000010e0e7890 */ /* 0x000fd8000fffe0ff */
.L_x_46:
[----:B------:R-:W-:Y:S01]  /*17f0*/  UISETP.NE.AND UP0, UPT, UR37, URZ, UPT ;  /* 0x000000ff2500728c */ /* 0x000fe2000bf05270 */
[----:B------:R-:W1:Y:S08]  /*1800*/  S2UR UR37, SR_CgaCtaId ;  /* 0x00000000002579c3 */ /* 0x000e700000008800 */
[----:B------:R-:W-:Y:S05]  /*1810*/  BRA.U UP0, `(.L_x_23) ;  /* 0x0000000100347547 */ /* 0x000fea000b800000 */
[----:B------:R-:W2:Y:S01]  /*1820*/  S2R R2, SR_CgaCtaId ;  /* 0x0000000000027919 */ /* 0x000ea20000008800 */
[----:B------:R-:W-:-:S04]  /*1830*/  MOV R3, 0x400 ;  /* 0x0000040000037802 */ /* 0x000fc80000000f00 */
[----:B--2---:R-:W-:Y:S02]  /*1840*/  LEA R2, R2, R3, 0x18 ;  /* 0x0000000302027211 */ /* 0x004fe400078ec0ff */
[----:B------:R-:W-:-:S03]  /*1850*/  SHF.L.U32 R3, R11, 0x1f, RZ ;  /* 0x0000001f0b037819 */ /* 0x000fc600000006ff */
[----:B------:R-:W-:-:S04]  /*1860*/  IMAD R2, R12, 0x8, R2 ;  /* 0x000000080c027824 */ /* 0x000fc800078e0202 */
[----:B------:R-:W2:Y:S02]  /*1870*/  SYNCS.PHASECHK.TRANS64.TRYWAIT P0, [R2+URZ+0x100], R3 ;  /* 0x00010003020075a7 */ /* 0x000ea400080011ff */
[----:B--2---:R-:W-:Y:S05]  /*1880*/  @!P0 BRA `(.L_x_24) ;  /* 0x0000006800e08947 */ /* 0x004fea0003800000 */
.L_x_129:
[----:B------:R-:W-:Y:S01]  /*1890*/  VIADD R12, R12, 0x1 ;  /* 0x000000010c0c7836 */ /* 0x000fe20000000000 */
[----:B------:R2:W-:Y:S04]  /*18a0*/  SYNCS.ARRIVE.TRANS64.A1T0 RZ, [R2+URZ+0xf0], RZ ;  /* 0x0000f0ff02ff79a7 */ /* 0x0005e800081000ff */
[----:B------:R-:W-:-:S04]  /*18b0*/  ISETP.NE.AND P0, PT, R12, 0x2, PT ;  /* 0x000000020c00780c */ /* 0x000fc80003f05270 */
[----:B------:R-:W-:Y:S02]  /*18c0*/  SEL R12, R12, RZ, P0 ;  /* 0x000000ff0c0c7207 */ /* 0x000fe40000000000 */
[----:B--2---:R-:W-:-:S04]  /*18d0*/  SEL R2, RZ, 0x1, P0 ;  /* 0x00000001ff027807 */ /* 0x004fc80000000000 */
[----:B------:R-:W-:-:S07]  /*18e0*/  LOP3.LUT R11, R11, R2, RZ, 0x3c, !PT ;  /* 0x000000020b0b7212 */ /* 0x000fce00078e3cff */
.L_x_23:
[----:B------:R-:W-:Y:S01]  /*18f0*/  UMOV UR7, 0x400 ;  /* 0x0000040000077882 */ /* 0x000fe20000000000 */
[----:B------:R-:W-:Y:S01]  /*1900*/  SHF.L.U32 R2, R15, 0x1f, RZ ;  /* 0x0000001f0f027819 */ /* 0x000fe200000006ff */
[----:B-1----:R-:W-:Y:S01]  /*1910*/  ULEA UR7, UR37, UR7, 0x18 ;  /* 0x0000000725077291 */ /* 0x002fe2000f8ec0ff */
[----:B------:R-:W-:Y:S01]  /*1920*/  R2UR UR27, R24 ;  /* 0x00000000181b72ca */ /* 0x000fe200000e0000 */
[----:B------:R-:W-:Y:S02]  /*1930*/  UISETP.GE.U32.AND UP0, UPT, UR30, 0x1ff, UPT ;  /* 0x000001ff1e00788c */ /* 0x000fe4000bf06070 */
[----:B------:R-:W-:Y:S02]  /*1940*/  ULEA UR8, UR22, UR7, 0x3 ;  /* 0x0000000716087291 */ /* 0x000fe4000f8e18ff */
[----:B------:R-:W-:Y:S01]  /*1950*/  ULEA UR35, UR20, UR23, 0x7 ;  /* 0x0000001714237291 */ /* 0x000fe2000f8e38ff */
[----:B------:R-:W-:-:S06]  /*1960*/  UMOV UR43, URZ ;  /* 0x000000ff002b7c82 */ /* 0x000fcc0008000000 */
[----:B------:R1:W2:Y:S01]  /*1970*/  SYNCS.PHASECHK.TRANS64.TRYWAIT P2, [UR8+0x38], R2 ;  /* 0x00003802ff0075a7 */ /* 0x0002a20008041108 */
[----:B------:R-:W-:Y:S01]  /*1980*/  USHF.L.U32 UR27, UR27, 0x6, URZ ;  /* 0x000000061b1b7899 */ /* 0x000fe200080006ff */
[----:B-1----:R-:W-:-:S04]  /*1990*/  LEA.HI R2, R24, R24, RZ, 0x1 ;  /* 0x0000001818027211 */ /* 0x002fc800078f08ff */
[----:B------:R-:W-:-:S13]  /*19a0*/  R2UR UR12, R2 ;  /* 0x00000000020c72ca */ /* 0x000fda00000e0000 */
[----:B------:R-:W-:Y:S01]  /*19b0*/  USHF.R.S32.HI UR12, URZ, 0x1, UR12 ;  /* 0x00000001ff0c7899 */ /* 0x000fe2000801140c */
[----:B------:R-:W-:Y:S11]  /*19c0*/  BRA.U !UP0, `(.L_x_25) ;  /* 0x0000000508187547 */ /* 0x000ff6000b800000 */
[----:B------:R-:W-:Y:S01]  /*19d0*/  UMOV UR42, URZ ;  /* 0x000000ff002a7c82 */ /* 0x000fe20008000000 */
[----:B------:R-:W-:-:S05]  /*19e0*/  UMOV UR39, UR22 ;  /* 0x0000001600277c82 */ /* 0x000fca0008000000 */
.L_x_33:
[----:B------:R-:W-:Y:S01]  /*19f0*/  ULEA UR33, UR39, UR7, 0x3 ;  /* 0x0000000727217291 */ /* 0x000fe2000f8e18ff */
[----:B--2---:R-:W-:Y:S01]  /*1a00*/  @!P5 MOV R3, 0x7000 ;  /* 0x000070000003d802 */ /* 0x004fe20000000f00 */
[----:B-123--:R-:W-:Y:S10]  /*1a10*/  @P2 BRA `(.L_x_26) ;  /* 0x00000000000c2947 */ /* 0x00eff40003800000 */
[----:B------:R-:W-:-:S04]  /*1a20*/  SHF.L.U32 R4, R15, 0x1f, RZ ;  /* 0x0000001f0f047819 */ /* 0x000fc800000006ff */
[----:B------:R-:W1:Y:S02]  /*1a30*/  SYNCS.PHASECHK.TRANS64.TRYWAIT P0, [UR33+0x38], R4 ;  /* 0x00003804ff0075a7 */ /* 0x000e640008001121 */
[----:B-1----:R-:W-:Y:S05]  /*1a40*/  @!P0 BRA `(.L_x_27) ;  /* 0x0000006800848947 */ /* 0x002fea0003800000 */
.L_x_26:
[----:B------:R2:W-:Y:S01]  /*1a50*/  @!P5 SYNCS.ARRIVE.TRANS64 RZ, [UR33], R3 ;  /* 0x00000003ffffd9a7 */ /* 0x0005e20008000021 */
[----:B------:R-:W-:-:S04]  /*1a60*/  ULOP3.LUT UR8, UR15, 0x2, URZ, 0xfc, !UPT ;  /* 0x000000020f087892 */ /* 0x000fc8000f8efcff */
[----:B------:R-:W-:-:S09]  /*1a70*/  UISETP.NE.AND UP0, UPT, UR8, 0x2, UPT ;  /* 0x000000020800788c */ /* 0x000fd2000bf05270 */
[----:B------:R-:W-:Y:S05]  /*1a80*/  BRA.U UP0, `(.L_x_28) ;  /* 0x0000000100047547 */ /* 0x000fea000b800000 */
[----:B---3--:R-:W-:Y:S05]  /*1a90*/  BPT.TRAP 0x1 ;  /* 0x000000040000795c */ /* 0x008fea0000300000 */
.L_x_28:
[----:B------:R-:W-:Y:S04]  /*1aa0*/  BSSY.RECONVERGENT B0, `(.L_x_29) ;  /* 0x0000003000007945 */ /* 0x000fe80003800200 */
[----:B------:R-:W-:Y:S05]  /*1ab0*/  @P4 BRA `(.L_x_30) ;  /* 0x0000000000044947 */ /* 0x000fea0003800000 */
[----:B---3--:R-:W-:Y:S05]  /*1ac0*/  BPT.TRAP 0x1 ;  /* 0x000000040000795c */ /* 0x008fea0000300000 */
.L_x_30:
[----:B---3--:R-:W-:Y:S05]  /*1ad0*/  BSYNC.RECONVERGENT B0 ;  /* 0x0000000000007941 */ /* 0x008fea0003800200 */
.L_x_29:
[----:B------:R-:W-:Y:S01]  /*1ae0*/  UIADD3 UR22, UPT, UPT, UR39, 0x1, URZ ;  /* 0x0000000127167890 */ /* 0x000fe2000fffe0ff */
[----:B------:R-:W-:Y:S01]  /*1af0*/  BSSY.RECONVERGENT B0, `(.L_x_31) ;  /* 0x000002e000007945 */ /* 0x000fe20003800200 */
[----:B------:R-:W-:Y:S02]  /*1b00*/  ELECT P0, URZ, PT ;  /* 0x0000000000ff782f */ /* 0x000fe40003800000 */
[----:B------:R-:W-:-:S04]  /*1b10*/  UISETP.NE.AND UP0, UPT, UR22, 0x7, UPT ;  /* 0x000000071600788c */ /* 0x000fc8000bf05270 */
[----:B------:R-:W-:Y:S02]  /*1b20*/  USEL UR9, URZ, 0x1, UP0 ;  /* 0x00000001ff097887 */ /* 0x000fe40008000000 */
[----:B------:R-:W-:-:S04]  /*1b30*/  USEL UR22, UR22, URZ, UP0 ;  /* 0x000000ff16167287 */ /* 0x000fc80008000000 */
[----:B------:R-:W-:Y:S01]  /*1b40*/  ULEA UR8, UR22, UR7, 0x3 ;  /* 0x0000000716087291 */ /* 0x000fe2000f8e18ff */
[----:B------:R-:W-:-:S04]  /*1b50*/  LOP3.LUT R15, R15, UR9, RZ, 0x3c, !PT ;  /* 0x000000090f0f7c12 */ /* 0x000fc8000f8e3cff */
[----:B-1----:R-:W-:-:S04]  /*1b60*/  SHF.L.U32 R2, R15, 0x1f, RZ ;  /* 0x0000001f0f027819 */ /* 0x002fc800000006ff */
[----:B------:R1:W3:Y:S01]  /*1b70*/  SYNCS.PHASECHK.TRANS64.TRYWAIT P2, [UR8+0x38], R2 ;  /* 0x00003802ff0075a7 */ /* 0x0002e20008041108 */
[----:B------:R-:W-:Y:S05]  /*1b80*/  @!P0 BRA `(.L_x_32) ;  /* 0x0000000000908947 */ /* 0x000fea0003800000 */
[----:B------:R-:W-:Y:S02]  /*1b90*/  USHF.L.U32 UR8, UR39, 0xb, URZ ;  /* 0x0000000b27087899 */ /* 0x000fe400080006ff */
[----:B------:R-:W-:Y:S02]  /*1ba0*/  ULEA UR32, UR39, UR6, 0xe ;  /* 0x0000000627207291 */ /* 0x000fe4000f8e70ff */
[----:B------:R-:W-:Y:S02]  /*1bb0*/  UIADD3 UR52, UP3, UPT, UR40, 0x80, URZ ;  /* 0x0000008028347890 */ /* 0x000fe4000ff7e0ff */
[----:B------:R-:W-:Y:S02]  /*1bc0*/  ULEA UR24, UR39, UR7, 0xd ;  /* 0x0000000727187291 */ /* 0x000fe4000f8e68ff */
[----:B------:R-:W-:Y:S02]  /*1bd0*/  UIADD3 UR50, UP2, UPT, UR40, 0x180, URZ ;  /* 0x0000018028327890 */ /* 0x000fe4000ff5e0ff */
[----:B------:R-:W-:-:S02]  /*1be0*/  UIADD3 UR48, UP1, UPT, UR40, 0x280, URZ ;  /* 0x0000028028307890 */ /* 0x000fc4000ff3e0ff */
[----:B------:R-:W-:Y:S02]  /*1bf0*/  USHF.L.U32 UR11, UR42, 0x2, URZ ;  /* 0x000000022a0b7899 */ /* 0x000fe400080006ff */
[----:B------:R-:W-:Y:S02]  /*1c00*/  ULOP3.LUT UR16, UR5, UR8, URZ, 0xfc, !UPT ;  /* 0x0000000805107292 */ /* 0x000fe4000f8efcff */
[----:B------:R-:W-:Y:S02]  /*1c10*/  UIADD3 UR46, UP0, UPT, UR40, 0x380, URZ ;  /* 0x00000380282e7890 */ /* 0x000fe4000ff1e0ff */
[----:B------:R-:W-:Y:S02]  /*1c20*/  USHF.L.U32 UR34, UR42, 0x8, URZ ;  /* 0x000000082a227899 */ /* 0x000fe400080006ff */
[----:B------:R-:W-:Y:S02]  /*1c30*/  UIADD3.X UR53, UPT, UPT, URZ, UR41, URZ, UP3, !UPT ;  /* 0x00000029ff357290 */ /* 0x000fe40009ffe4ff */
[----:B------:R-:W-:-:S02]  /*1c40*/  UIADD3 UR32, UPT, UPT, UR7, 0x6400, UR32 ;  /* 0x0000640007207890 */ /* 0x000fc4000fffe020 */
[----:B------:R-:W-:Y:S02]  /*1c50*/  UIADD3.X UR51, UPT, UPT, URZ, UR41, URZ, UP2, !UPT ;  /* 0x00000029ff337290 */ /* 0x000fe400097fe4ff */
[----:B------:R-:W-:Y:S02]  /*1c60*/  UIADD3 UR24, UPT, UPT, UR24, 0x22400, URZ ;  /* 0x0002240018187890 */ /* 0x000fe4000fffe0ff */
[----:B------:R-:W-:Y:S02]  /*1c70*/  UIADD3.X UR49, UPT, UPT, URZ, UR41, URZ, UP1, !UPT ;  /* 0x00000029ff317290 */ /* 0x000fe40008ffe4ff */
[----:B------:R-:W-:Y:S02]  /*1c80*/  ULOP3.LUT UR19, UR4, UR11, URZ, 0xfc, !UPT ;  /* 0x0000000b04137292 */ /* 0x000fe4000f8efcff */
[----:B------:R-:W-:Y:S02]  /*1c90*/  UIADD3 UR16, UPT, UPT, UR7, 0x30400, UR16 ;  /* 0x0003040007107890 */ /* 0x000fe4000fffe010 */
[----:B------:R-:W-:-:S02]  /*1ca0*/  UIADD3.X UR47, UPT, UPT, URZ, UR41, URZ, UP0, !UPT ;  /* 0x00000029ff2f7290 */ /* 0x000fc400087fe4ff */
[----:B------:R-:W-:Y:S01]  /*1cb0*/  UIADD3 UR8, UPT, UPT, UR7, 0x33c00, UR8 ;  /* 0x00033c0007087890 */ /* 0x000fe2000fffe008 */
[----:B------:R-:W-:Y:S01]  /*1cc0*/  UMOV UR43, 0x30000 ;  /* 0x00030000002b7882 */ /* 0x000fe20000000000 */
[----:B------:R-:W-:Y:S01]  /*1cd0*/  UMOV UR44, 0x0 ;  /* 0x00000000002c7882 */ /* 0x000fe20000000000 */
[----:B------:R-:W-:Y:S01]  /*1ce0*/  UMOV UR45, 0x10000000 ;  /* 0x10000000002d7882 */ /* 0x000fe20000000000 */
[----:B------:R-:W-:Y:S01]  /*1cf0*/  UMOV UR25, UR33 ;  /* 0x0000002100197c82 */ /* 0x000fe20008000000 */
[----:B------:R-:W-:Y:S01]  /*1d00*/  UMOV UR28, UR36 ;  /* 0x00000024001c7c82 */ /* 0x000fe20008000000 */
[----:B------:R-:W-:Y:S01]  /*1d10*/  UMOV UR18, URZ ;  /* 0x000000ff00127c82 */ /* 0x000fe20008000000 */
[----:B------:R-:W-:Y:S01]  /*1d20*/  UMOV UR26, UR34 ;  /* 0x00000022001a7c82 */ /* 0x000fe20008000000 */
[----:B------:R-:W-:Y:S01]  /*1d30*/  UMOV UR17, UR33 ;  /* 0x0000002100117c82 */ /* 0x000fe20008000000 */
[----:B------:R-:W-:Y:S01]  /*1d40*/  UMOV UR21, UR36 ;  /* 0x0000002400157c82 */ /* 0x000fe20008000000 */
[----:B------:R1:W-:Y:S01]  /*1d50*/  UTMALDG.3D.MULTICAST [UR32], [UR52], UR43, desc[UR44] ;  /* 0x00002c20340073b4 */ /* 0x0003e2000801182b */
[----:B------:R-:W-:Y:S01]  /*1d60*/  UMOV UR9, UR33 ;  /* 0x0000002100097c82 */ /* 0x000fe20008000000 */
[----:B------:R-:W-:Y:S01]  /*1d70*/  UMOV UR13, UR36 ;  /* 0x00000024000d7c82 */ /* 0x000fe20008000000 */
[----:B------:R-:W-:Y:S01]  /*1d80*/  UMOV UR10, UR18 ;  /* 0x00000012000a7c82 */ /* 0x000fe20008000000 */
[----:B------:R1:W-:Y:S01]  /*1d90*/  UTMALDG.3D [UR24], [UR50], desc[UR44] ;  /* 0x00002c18320075b4 */ /* 0x0003e20008011000 */
[----:B------:R1:W-:Y:S01]  /*1da0*/  UTMALDG.4D.MULTICAST [UR16], [UR48], UR43, desc[UR44] ;  /* 0x00002c10300073b4 */ /* 0x0003e2000801982b */
[----:B------:R1:W-:Y:S02]  /*1db0*/  UTMALDG.4D [UR8], [UR46], desc[UR44] ;  /* 0x00002c082e0075b4 */ /* 0x0003e40008019000 */
[----:B-1----:R-:W-:Y:S01]  /*1dc0*/  NOP ;  /* 0x0000000000007918 */ /* 0x002fe20000000000 */
.L_x_32:
[----:B------:R-:W-:Y:S05]  /*1dd0*/  BSYNC.RECONVERGENT B0 ;  /* 0x0000000000007941 */ /* 0x000fea0003800200 */
.L_x_31:
[----:B------:R-:W-:Y:S01]  /*1de0*/  UIADD3 UR42, UPT, UPT, UR42, 0x1, URZ ;  /* 0x000000012a2a7890 */ /* 0x000fe2000fffe0ff */
[----:B------:R-:W-:Y:S01]  /*1df0*/  UMOV UR39, UR22 ;  /* 0x0000001600277c82 */ /* 0x000fe20008000000 */
[----:B------:R-:W-:Y:S02]  /*1e00*/  UMOV UR43, UR14 ;  /* 0x0000000e002b7c82 */ /* 0x000fe40008000000 */
[----:B------:R-:W-:-:S09]  /*1e10*/  UISETP.NE.AND UP0, UPT, UR42, UR14, UPT ;  /* 0x0000000e2a00728c */ /* 0x000fd2000bf05270 */
[----:B------:R-:W-:Y:S05]  /*1e20*/  BRA.U UP0, `(.L_x_33) ;  /* 0xfffffff900f07547 */ /* 0x000fea000b83ffff */
.L_x_25:
[----:B------:R-:W-:Y:S01]  /*1e30*/  ULEA UR8, UR22, UR7, 0x3 ;  /* 0x0000000716087291 */ /* 0x000fe2000f8e18ff */
[----:B-1----:R-:W-:Y:S01]  /*1e40*/  SHF.L.U32 R2, R15, 0x1f, RZ ;  /* 0x0000001f0f027819 */ /* 0x002fe200000006ff */
[----:B------:R-:W-:Y:S01]  /*1e50*/  @!P1 SYNCS.ARRIVE.TRANS64.A1T0 RZ, [UR7+0xa8], RZ ;  /* 0x0000a8ffffff99a7 */ /* 0x000fe20008100007 */
[----:B------:R-:W-:-:S06]  /*1e60*/  UISETP.GT.AND UP0, UPT, UR38, UR31, UPT ;  /* 0x0000001f2600728c */ /* 0x000fcc000bf04270 */
[----:B------:R1:W1:Y:S03]  /*1e70*/  SYNCS.PHASECHK.TRANS64.TRYWAIT P1, [UR8+0x38], R2 ;  /* 0x00003802ff0075a7 */ /* 0x0002660008021108 */
[----:B------:R-:W-:Y:S05]  /*1e80*/  BRA.U !UP0, `(.L_x_34) ;  /* 0x0000000508147547 */ /* 0x000fea000b800000 */
[----:B------:R-:W-:Y:S01]  /*1e90*/  UIADD3 UR39, UPT, UPT, UR29, UR43, URZ ;  /* 0x0000002b1d277290 */ /* 0x000fe2000fffe0ff */
[----:B------:R-:W-:-:S11]  /*1ea0*/  UMOV UR42, UR22 ;  /* 0x00000016002a7c82 */ /* 0x000fd60008000000 */
.L_x_42:
[----:B------:R-:W-:Y:S01]  /*1eb0*/  ULEA UR33, UR42, UR7, 0x3 ;  /* 0x000000072a217291 */ /* 0x000fe2000f8e18ff */
[----:B--2---:R-:W-:Y:S01]  /*1ec0*/  @!P5 MOV R3, 0x7000 ;  /* 0x000070000003d802 */ /* 0x004fe20000000f00 */
[----:B-1-3--:R-:W-:Y:S10]  /*1ed0*/  @P1 BRA `(.L_x_35) ;  /* 0x00000000000c1947 */ /* 0x00aff40003800000 */
[----:B------:R-:W-:-:S04]  /*1ee0*/  SHF.L.U32 R4, R15, 0x1f, RZ ;  /* 0x0000001f0f047819 */ /* 0x000fc800000006ff */
[----:B------:R-:W1:Y:S02]  /*1ef0*/  SYNCS.PHASECHK.TRANS64.TRYWAIT P0, [UR33+0x38], R4 ;  /* 0x00003804ff0075a7 */ /* 0x000e640008001121 */
[----:B-1----:R-:W-:Y:S05]  /*1f00*/  @!P0 BRA `(.L_x_36) ;  /* 0x00000064006c8947 */ /* 0x002fea0003800000 */
.L_x_35:
[----:B------:R2:W-:Y:S01]  /*1f10*/  @!P5 SYNCS.ARRIVE.TRANS64 RZ, [UR33], R3 ;  /* 0x00000003ffffd9a7 */ /* 0x0005e20008000021 */
[----:B------:R-:W-:-:S04]  /*1f20*/  ULOP3.LUT UR8, UR15, 0x2, URZ, 0xfc, !UPT ;  /* 0x000000020f087892 */ /* 0x000fc8000f8efcff */
[----:B------:R-:W-:-:S09]  /*1f30*/  UISETP.NE.AND UP0, UPT, UR8, 0x2, UPT ;  /* 0x000000020800788c */ /* 0x000fd2000bf05270 */
[----:B------:R-:W-:Y:S05]  /*1f40*/  BRA.U UP0, `(.L_x_37) ;  /* 0x0000000100047547 */ /* 0x000fea000b800000 */
[----:B---3--:R-:W-:Y:S05]  /*1f50*/  BPT.TRAP 0x1 ;  /* 0x000000040000795c */ /* 0x008fea0000300000 */
.L_x_37:
[----:B------:R-:W-:Y:S04]  /*1f60*/  BSSY.RECONVERGENT B0, `(.L_x_38) ;  /* 0x0000003000007945 */ /* 0x000fe80003800200 */
[----:B------:R-:W-:Y:S05]  /*1f70*/  @P4 BRA `(.L_x_39) ;  /* 0x0000000000044947 */ /* 0x000fea0003800000 */
[----:B---3--:R-:W-:Y:S05]  /*1f80*/  BPT.TRAP 0x1 ;  /* 0x000000040000795c */ /* 0x008fea0000300000 */
.L_x_39:
[----:B---3--:R-:W-:Y:S05]  /*1f90*/  BSYNC.RECONVERGENT B0 ;  /* 0x0000000000007941 */ /* 0x008fea0003800200 */
.L_x_38:
        /* <DEDUP_REMOVED lines=28> */
[----:B------:R-:W-:-:S02]  /*2160*/  UIADD3 UR8, UPT, UPT, UR7, 0x33c00, UR8 ;  /* 0x00033c0007087890 */ /* 0x000fc4000fffe008 */
[----:B------:R-:W-:Y:S01]  /*2170*/  UIADD3.X UR49, UPT, UPT, URZ, UR41, URZ, UP0, !UPT ;  /* 0x00000029ff317290 */ /* 0x000fe200087fe4ff */
        /* <DEDUP_REMOVED lines=17> */
.L_x_41:
[----:B------:R-:W-:Y:S05]  /*2290*/  BSYNC.RECONVERGENT B0 ;  /* 0x0000000000007941 */ /* 0x000fea0003800200 */
.L_x_40:
[----:B------:R-:W-:Y:S01]  /*22a0*/  UIADD3 UR43, UPT, UPT, UR43, 0x1, URZ ;  /* 0x000000012b2b7890 */ /* 0x000fe2000fffe0ff */
[----:B------:R-:W-:-:S03]  /*22b0*/  UMOV UR42, UR22 ;  /* 0x00000016002a7c82 */ /* 0x000fc60008000000 */
[----:B------:R-:W-:-:S09]  /*22c0*/  UISETP.NE.AND UP0, UPT, UR43, UR39, UPT ;  /* 0x000000272b00728c */ /* 0x000fd2000bf05270 */
[----:B------:R-:W-:Y:S05]  /*22d0*/  BRA.U UP0, `(.L_x_42) ;  /* 0xfffffff900f47547 */ /* 0x000fea000b83ffff */
.L_x_34:
[C---:B-1----:R-:W-:Y:S01]  /*22e0*/  LEA R2, R14.reuse, UR7, 0x3 ;  /* 0x000000070e027c11 */ /* 0x042fe2000f8e18ff */
[----:B------:R-:W-:Y:S01]  /*22f0*/  NOP ;  /* 0x0000000000007918 */ /* 0x000fe20000000000 */
[----:B--2---:R-:W-:Y:S02]  /*2300*/  SHF.L.U32 R3, R13, 0x1f, RZ ;  /* 0x0000001f0d037819 */ /* 0x004fe400000006ff */
[----:B------:R-:W-:Y:S02]  /*2310*/  LEA R4, R14, UR7, 0x4 ;  /* 0x000000070e047c11 */ /* 0x000fe4000f8e20ff */
[----:B------:R-:W1:Y:S02]  /*2320*/  SYNCS.PHASECHK.TRANS64.TRYWAIT P0, [R2+URZ+0xb0], R3 ;  /* 0x0000b003020075a7 */ /* 0x000e6400080011ff */
[----:B-1----:R-:W-:Y:S05]  /*2330*/  @!P0 BRA `(.L_x_43) ;  /* 0x0000006000788947 */ /* 0x002fea0003800000 */
.L_x_132:
[----:B------:R-:W2:Y:S01]  /*2340*/  LDS.128 R4, [R4+0x120] ;  /* 0x0001200004047984 */ /* 0x000ea20000000c00 */
[----:B---3--:R-:W-:Y:S01]  /*2350*/  ISETP.GE.AND P0, PT, R40, 0x1, PT ;  /* 0x000000012800780c */ /* 0x008fe20003f06270 */
[----:B-1----:R-:W-:Y:S01]  /*2360*/  VIADD R2, R2, 0xc0 ;  /* 0x000000c002027836 */ /* 0x002fe20000000000 */
[----:B------:R-:W-:Y:S01]  /*2370*/  @!PT LDS RZ, [RZ] ;  /* 0x00000000fffff984 */ /* 0x000fe20000000800 */
[----:B------:R-:W-:Y:S01]  /*2380*/  @!PT LDS RZ, [RZ] ;  /* 0x00000000fffff984 */ /* 0x000fe20000000800 */
[----:B------:R-:W-:Y:S01]  /*2390*/  @!PT LDS RZ, [RZ] ;  /* 0x00000000fffff984 */ /* 0x000fe20000000800 */
[----:B------:R-:W-:Y:S01]  /*23a0*/  @!PT LDS RZ, [RZ] ;  /* 0x00000000fffff984 */ /* 0x000fe20000000800 */
[----:B------:R1:W-:Y:S06]  /*23b0*/  MEMBAR.ALL.CTA ;  /* 0x0000000000007992 */ /* 0x0003ec0000008000 */
[----:B-1----:R-:W1:Y:S01]  /*23c0*/  FENCE.VIEW.ASYNC.S ;  /* 0x00000000000073c6 */ /* 0x002e620000000000 */
[----:B------:R-:W-:-:S04]  /*23d0*/  PRMT R2, RZ, 0x654, R2 ;  /* 0x00000654ff027816 */ /* 0x000fc80000000002 */
[----:B-1----:R1:W-:Y:S01]  /*23e0*/  SYNCS.ARRIVE.TRANS64.RED.A1T0 RZ, [R2+URZ], RZ ;  /* 0x000000ff02ff79a7 */ /* 0x0023e200081004ff */
[----:B--2---:R-:W-:-:S13]  /*23f0*/  LOP3.LUT P2, RZ, R6, 0x1, RZ, 0xc0, !PT ;  /* 0x0000000106ff7812 */ /* 0x004fda000784c0ff */
[----:B------:R-:W-:Y:S01]  /*2400*/  @P2 SHF.R.U32.HI R3, RZ, 0x10, R5 ;  /* 0x00000010ff032819 */ /* 0x000fe20000011605 */
[----:B------:R-:W-:Y:S01]  /*2410*/  VOTEU.ANY UP0, P2 ;  /* 0x0000000000ff7886 */ /* 0x000fe20001000100 */
[----:B------:R-:W-:Y:S02]  /*2420*/  @P2 MOV R10, R4 ;  /* 0x00000004000a2202 */ /* 0x000fe40000000f00 */
[----:B------:R-:W-:Y:S02]  /*2430*/  @P2 R2UR.BROADCAST UR8, R3 ;  /* 0x00000000030822ca */ /* 0x000fe400008e0000 */
[----:B------:R-:W-:-:S11]  /*2440*/  @P2 LOP3.LUT R9, R5, 0xffff, RZ, 0xc0, !PT ;  /* 0x0000ffff05092812 */ /* 0x000fd600078ec0ff */
[----:B------:R-:W-:Y:S01]  /*2450*/  @UP0 UMOV UR36, UR8 ;  /* 0x0000000800240c82 */ /* 0x000fe20008000000 */
[----:B-1----:R-:W-:Y:S05]  /*2460*/  @!P0 BRA `(.L_x_44) ;  /* 0x0000000000b88947 */ /* 0x002fea0003800000 */
[----:B------:R-:W4:Y:S01]  /*2470*/  LDC.64 R4, c[0x0][0xf18] ;  /* 0x0003c600ff047b82 */ /* 0x000f220000000a00 */
[----:B------:R-:W-:-:S07]  /*2480*/  ISETP.NE.AND P3, PT, R40, 0x1, PT ;  /* 0x000000012800780c */ /* 0x000fce0003f65270 */
[----:B------:R-:W1:Y:S08]  /*2490*/  LDC.64 R6, c[0x0][0xf10] ;  /* 0x0003c400ff067b82 */ /* 0x000e700000000a00 */
[----:B------:R-:W2:Y:S08]  /*24a0*/  LDC R16, c[0x0][0xf20] ;  /* 0x0003c800ff107b82 */ /* 0x000eb00000000800 */
[----:B------:R-:W3:Y:S01]  /*24b0*/  LDC R17, c[0x0][0xf0c] ;  /* 0x0003c300ff117b82 */ /* 0x000ee20000000800 */
[----:B----4-:R-:W-:Y:S01]  /*24c0*/  IMAD.HI.U32 R19, R0, R5, RZ ;  /* 0x0000000500137227 */ /* 0x010fe200078e00ff */
[----:B------:R-:W-:-:S03]  /*24d0*/  ISETP.NE.AND P0, PT, R4, 0x1, PT ;  /* 0x000000010400780c */ /* 0x000fc60003f05270 */
[----:B------:R-:W-:-:S03]  /*24e0*/  IMAD.HI.U32 R5, R9, R5, RZ ;  /* 0x0000000509057227 */ /* 0x000fc600078e00ff */
[----:B------:R-:W4:Y:S01]  /*24f0*/  LDC.64 R2, c[0x0][0xf28] ;  /* 0x0003ca00ff027b82 */ /* 0x000f220000000a00 */
[----:B-1----:R-:W-:-:S04]  /*2500*/  IMAD.HI.U32 R20, R8, R6, RZ ;  /* 0x0000000608147227 */ /* 0x002fc800078e00ff */
[----:B------:R-:W-:Y:S01]  /*2510*/  IMAD.HI.U32 R21, R10, R6, RZ ;  /* 0x000000060a157227 */ /* 0x000fe200078e00ff */
[----:B------:R-:W-:Y:S02]  /*2520*/  SHF.R.U32.HI R20, RZ, R7, R20 ;  /* 0x00000007ff147219 */ /* 0x000fe40000011614 */
[-C--:B--2---:R-:W-:Y:S02]  /*2530*/  SHF.R.U32.HI R19, RZ, R16.reuse, R19 ;  /* 0x00000010ff137219 */ /* 0x084fe40000011613 */
[----:B------:R-:W-:Y:S02]  /*2540*/  SHF.R.U32.HI R5, RZ, R16, R5 ;  /* 0x00000010ff057219 */ /* 0x000fe40000011605 */
[----:B------:R-:W-:Y:S02]  /*2550*/  SEL R19, R0, R19, !P0 ;  /* 0x0000001300137207 */ /* 0x000fe40004000000 */
[----:B------:R-:W-:Y:S02]  /*2560*/  SHF.R.U32.HI R21, RZ, R7, R21 ;  /* 0x00000007ff157219 */ /* 0x000fe40000011615 */
[----:B---3--:R-:W-:-:S02]  /*2570*/  ISETP.NE.AND P1, PT, R17, 0x1, PT ;  /* 0x000000011100780c */ /* 0x008fc40003f25270 */
[----:B------:R-:W-:Y:S02]  /*2580*/  SEL R5, R9, R5, !P0 ;  /* 0x0000000509057207 */ /* 0x000fe40004000000 */
[----:B------:R-:W-:Y:S02]  /*2590*/  SEL R20, R8, R20, !P1 ;  /* 0x0000001408147207 */ /* 0x000fe40004800000 */
[----:B------:R-:W-:Y:S01]  /*25a0*/  SEL R21, R10, R21, !P1 ;  /* 0x000000150a157207 */ /* 0x000fe20004800000 */
[----:B----4-:R-:W-:-:S04]  /*25b0*/  IMAD.HI.U32 R18, R19, R2, RZ ;  /* 0x0000000213127227 */ /* 0x010fc800078e00ff */
        /* <DEDUP_REMOVED lines=12> */
[----:B------:R-:W-:Y:S02]  /*2680*/  @!P0 SHF.R.U32.HI R3, RZ, R3, R7 ;  /* 0x00000003ff038219 */ /* 0x000fe40000011607 */
[----:B------:R-:W-:Y:S01]  /*2690*/  IADD3 R7, PT, PT, -R5, RZ, RZ ;  /* 0x000000ff05077210 */ /* 0x000fe20007ffe1ff */
[----:B------:R-:W-:Y:S01]  /*26a0*/  IMAD R2, R40, R2, R5 ;  /* 0x0000000228027224 */ /* 0x000fe200078e0205 */
[----:B------:R-:W-:-:S03]  /*26b0*/  @!P0 SEL R3, R21, R3, !P3 ;  /* 0x0000000315038207 */ /* 0x000fc60005800000 */
[----:B------:R-:W-:Y:S02]  /*26c0*/  IMAD R7, R4, R7, R9 ;  /* 0x0000000704077224 */ /* 0x000fe400078e0209 */
[--C-:B------:R-:W-:Y:S02]  /*26d0*/  @!P0 IMAD.IADD R6, R6, 0x1, -R3.reuse ;  /* 0x0000000106068824 */ /* 0x100fe400078e0a03 */
[----:B------:R-:W-:Y:S01]  /*26e0*/  @!P0 IMAD R3, R2, R20, R3 ;  /* 0x0000001402038224 */ /* 0x000fe200078e0203 */
[----:B------:R-:W-:Y:S01]  /*26f0*/  IADD3 R2, PT, PT, -R21, RZ, RZ ;  /* 0x000000ff15027210 */ /* 0x000fe20007ffe1ff */
[----:B------:R-:W-:Y:S02]  /*2700*/  @!P0 IMAD R5, R40, R6, R21 ;  /* 0x0000000628058224 */ /* 0x000fe400078e0215 */
[----:B------:R-:W-:Y:S02]  /*2710*/  @!P0 IMAD.MOV.U32 R21, RZ, RZ, R3 ;  /* 0x000000ffff158224 */ /* 0x000fe400078e0003 */
[----:B------:R-:W-:-:S02]  /*2720*/  IMAD R2, R17, R2, R10 ;  /* 0x0000000211027224 */ /* 0x000fc400078e020a */
[----:B------:R-:W-:Y:S02]  /*2730*/  IMAD R9, R5, R4, R7 ;  /* 0x0000000405097224 */ /* 0x000fe400078e0207 */
[----:B------:R-:W-:Y:S02]  /*2740*/  IMAD R10, R21, R17, R2 ;  /* 0x00000011150a7224 */ /* 0x000fe400078e0202 */
.L_x_44:
[----:B------:R-:W1:Y:S02]  /*2750*/  LDCU UR8, c[0x0][0xf30] ;  /* 0x0001e600ff0877ac */ /* 0x000e640008000800 */
[----:B-1----:R-:W-:-:S09]  /*2760*/  UISETP.NE.AND UP0, UPT, UR8, 0x1, UPT ;  /* 0x000000010800788c */ /* 0x002fd2000bf05270 */
[----:B------:R-:W-:Y:S05]  /*2770*/  BRA.U UP0, `(.L_x_45) ;  /* 0x0000000100407547 */ /* 0x000fea000b800000 */
[----:B------:R-:W1:Y:S08]  /*2780*/  LDC.64 R4, c[0x0][0xf10] ;  /* 0x0003c400ff047b82 */ /* 0x000e700000000a00 */
[----:B------:R-:W2:Y:S08]  /*2790*/  LDC.64 R2, c[0x0][0xf18] ;  /* 0x0003c600ff027b82 */ /* 0x000eb00000000a00 */
[----:B------:R-:W3:Y:S08]  /*27a0*/  LDC R6, c[0x0][0xf20] ;  /* 0x0003c800ff067b82 */ /* 0x000ef00000000800 */
[----:B------:R-:W4:Y:S01]  /*27b0*/  LDC R7, c[0x0][0xf0c] ;  /* 0x0003c300ff077b82 */ /* 0x000f220000000800 */
[----:B-1----:R-:W-:-:S05]  /*27c0*/  IMAD.HI.U32 R4, R10, R4, RZ ;  /* 0x000000040a047227 */ /* 0x002fca00078e00ff */
[----:B------:R-:W-:Y:S01]  /*27d0*/  SHF.R.U32.HI R4, RZ, R5, R4 ;  /* 0x00000005ff047219 */ /* 0x000fe20000011604 */
[----:B--2---:R-:W-:Y:S01]  /*27e0*/  IMAD.HI.U32 R3, R9, R3, RZ ;  /* 0x0000000309037227 */ /* 0x004fe200078e00ff */
[----:B------:R-:W-:-:S04]  /*27f0*/  ISETP.NE.AND P0, PT, R2, 0x1, PT ;  /* 0x000000010200780c */ /* 0x000fc80003f05270 */
[----:B---3--:R-:W-:-:S04]  /*2800*/  SHF.R.U32.HI R3, RZ, R6, R3 ;  /* 0x00000006ff037219 */ /* 0x008fc80000011603 */
[----:B------:R-:W-:Y:S02]  /*2810*/  SEL R3, R9, R3, !P0 ;  /* 0x0000000309037207 */ /* 0x000fe40004000000 */
[----:B----4-:R-:W-:-:S04]  /*2820*/  ISETP.NE.AND P1, PT, R7, 0x1, PT ;  /* 0x000000010700780c */ /* 0x010fc80003f25270 */
[----:B------:R-:W-:-:S05]  /*2830*/  SEL R4, R10, R4, !P1 ;  /* 0x000000040a047207 */ /* 0x000fca0004800000 */
[----:B------:R-:W-:Y:S02]  /*2840*/  IMAD.IADD R5, R3, 0x1, -R4 ;  /* 0x0000000103057824 */ /* 0x000fe400078e0a04 */
[----:B------:R-:W-:Y:S02]  /*2850*/  IMAD.IADD R3, R4, 0x1, -R3 ;  /* 0x0000000104037824 */ /* 0x000fe400078e0a03 */
[----:B------:R-:W-:Y:S02]  /*2860*/  IMAD R10, R5, R7, R10 ;  /* 0x00000007050a7224 */ /* 0x000fe400078e020a */
[----:B------:R-:W-:-:S07]  /*2870*/  IMAD R9, R3, R2, R9 ;  /* 0x0000000203097224 */ /* 0x000fce00078e0209 */
.L_x_45:
[----:B------:R-:W-:Y:S01]  /*2880*/  VIADD R14, R14, 0x1 ;  /* 0x000000010e0e7836 */ /* 0x000fe20000000000 */
[----:B------:R-:W-:Y:S01]  /*2890*/  PLOP3.LUT P1, PT, PT, PT, PT, 0x80, 0x8 ;  /* 0x000000000008781c */ /* 0x000fe20003f2f070 */
[----:B------:R-:W-:Y:S02]  /*28a0*/  IMAD.IADD R2, R10, 0x1, R87 ;  /* 0x000000010a027824 */ /* 0x000fe400078e0257 */
[----:B------:R-:W-:Y:S01]  /*28b0*/  IMAD.IADD R24, R9, 0x1, R86 ;  /* 0x0000000109187824 */ /* 0x000fe200078e0256 */
[----:B------:R-:W-:Y:S02]  /*28c0*/  ISETP.NE.AND P0, PT, R14, 0x2, PT ;  /* 0x000000020e00780c */ /* 0x000fe40003f05270 */
[----:B------:R-:W-:Y:S02]  /*28d0*/  R2UR UR20, R2 ;  /* 0x00000000021472ca */ /* 0x000fe400000e0000 */
[----:B------:R-:W-:Y:S02]  /*28e0*/  SEL R2, RZ, 0x1, P0 ;  /* 0x00000001ff027807 */ /* 0x000fe40000000000 */
[----:B------:R-:W-:-:S02]  /*28f0*/  SEL R14, R14, RZ, P0 ;  /* 0x000000ff0e0e7207 */ /* 0x000fc40000000000 */
[----:B------:R-:W-:Y:S01]  /*2900*/  LOP3.LUT R13, R13, R2, RZ, 0x3c, !PT ;  /* 0x000000020d0d7212 */ /* 0x000fe200078e3cff */
[----:B------:R-:W-:Y:S08]  /*2910*/  @P2 BRA `(.L_x_46) ;  /* 0xffffffec00b42947 */ /* 0x000ff0000383ffff */
[----:B------:R-:W-:Y:S01]  /*2920*/  UIADD3 UR7, UPT, UPT, UR7, 0x38, URZ ;  /* 0x0000003807077890 */ /* 0x000fe2000fffe0ff */
[----:B------:R-:W-:-:S03]  /*2930*/  SHF.L.U32 R2, R15, 0x1f, RZ ;  /* 0x0000001f0f027819 */ /* 0x000fc600000006ff */
[----:B------:R-:W-:-:S09]  /*2940*/  ULEA UR4, UR22, UR7, 0x3 ;  /* 0x0000000716047291 */ /* 0x000fd2000f8e18ff */
[----:B------:R-:W1:Y:S02]  /*2950*/  SYNCS.PHASECHK.TRANS64.TRYWAIT P0, [UR4], R2 ;  /* 0x00000002ff0075a7 */ /* 0x000e640008001104 */
[----:B-1----:R-:W-:Y:S05]  /*2960*/  @!P0 BRA `(.L_x_47) ;  /* 0x0000005c00008947 */ /* 0x002fea0003800000 */
.L_x_134:
[----:B------:R-:W-:-:S04]  /*2970*/  UIADD3 UR5, UPT, UPT, UR22, 0x1, URZ ;  /* 0x0000000116057890 */ /* 0x000fc8000fffe0ff */
[----:B------:R-:W-:-:S04]  /*2980*/  UISETP.NE.AND UP0, UPT, UR5, 0x7, UPT ;  /* 0x000000070500788c */ /* 0x000fc8000bf05270 */
[----:B------:R-:W-:Y:S02]  /*2990*/  USEL UR6, URZ, 0x1, UP0 ;  /* 0x00000001ff067887 */ /* 0x000fe40008000000 */
[----:B------:R-:W-:-:S04]  /*29a0*/  USEL UR5, UR5, URZ, UP0 ;  /* 0x000000ff05057287 */ /* 0x000fc80008000000 */
[----:B------:R-:W-:Y:S01]  /*29b0*/  ULEA UR4, UR5, UR7, 0x3 ;  /* 0x0000000705047291 */ /* 0x000fe2000f8e18ff */
[----:B-1----:R-:W-:-:S04]  /*29c0*/  LOP3.LUT R2, R15, UR6, RZ, 0x3c, !PT ;  /* 0x000000060f027c12 */ /* 0x002fc8000f8e3cff */
[----:B------:R-:W-:-:S04]  /*29d0*/  SHF.L.U32 R3, R2, 0x1f, RZ ;  /* 0x0000001f02037819 */ /* 0x000fc800000006ff */
[----:B------:R-:W1:Y:S02]  /*29e0*/  SYNCS.PHASECHK.TRANS64.TRYWAIT P0, [UR4], R3 ;  /* 0x00000003ff0075a7 */ /* 0x000e640008001104 */
[----:B-1----:R-:W-:Y:S05]  /*29f0*/  @!P0 BRA `(.L_x_48) ;  /* 0x0000005800f48947 */ /* 0x002fea0003800000 */
.L_x_136:
[----:B------:R-:W-:-:S04]  /*2a00*/  UIADD3 UR5, UPT, UPT, UR5, 0x1, URZ ;  /* 0x0000000105057890 */ /* 0x000fc8000fffe0ff */
[----:B------:R-:W-:-:S04]  /*2a10*/  UISETP.NE.AND UP0, UPT, UR5, 0x7, UPT ;  /* 0x000000070500788c */ /* 0x000fc8000bf05270 */
[----:B------:R-:W-:Y:S02]  /*2a20*/  USEL UR6, URZ, 0x1, UP0 ;  /* 0x00000001ff067887 */ /* 0x000fe40008000000 */
[----:B------:R-:W-:-:S04]  /*2a30*/  USEL UR5, UR5, URZ, UP0 ;  /* 0x000000ff05057287 */ /* 0x000fc80008000000 */
[----:B------:R-:W-:Y:S01]  /*2a40*/  ULEA UR4, UR5, UR7, 0x3 ;  /* 0x0000000705047291 */ /* 0x000fe2000f8e18ff */
[----:B------:R-:W-:-:S04]  /*2a50*/  LOP3.LUT R2, R2, UR6, RZ, 0x3c, !PT ;  /* 0x0000000602027c12 */ /* 0x000fc8000f8e3cff */
[----:B-1----:R-:W-:-:S04]  /*2a60*/  SHF.L.U32 R3, R2, 0x1f, RZ ;  /* 0x0000001f02037819 */ /* 0x002fc800000006ff */
[----:B------:R-:W1:Y:S02]  /*2a70*/  SYNCS.PHASECHK.TRANS64.TRYWAIT P0, [UR4], R3 ;  /* 0x00000003ff0075a7 */ /* 0x000e640008001104 */
[----:B-1----:R-:W-:Y:S05]  /*2a80*/  @!P0 BRA `(.L_x_49) ;  /* 0x0000005800e88947 */ /* 0x002fea0003800000 */
.L_x_138:
        /* <DEDUP_REMOVED lines=9> */
.L_x_140:
        /* <DEDUP_REMOVED lines=9> */
.L_x_142:
        /* <DEDUP_REMOVED lines=9> */
.L_x_144:
[----:B------:R-:W-:-:S04]  /*2c40*/  UIADD3 UR5, UPT, UPT, UR5, 0x1, URZ ;  /* 0x0000000105057890 */ /* 0x000fc8000fffe0ff */
[----:B------:R-:W-:-:S04]  /*2c50*/  UISETP.NE.AND UP0, UPT, UR5, 0x7, UPT ;  /* 0x000000070500788c */ /* 0x000fc8000bf05270 */
[----:B------:R-:W-:Y:S02]  /*2c60*/  USEL UR4, URZ, 0x1, UP0 ;  /* 0x00000001ff047887 */ /* 0x000fe40008000000 */
[----:B------:R-:W-:-:S04]  /*2c70*/  USEL UR5, UR5, URZ, UP0 ;  /* 0x000000ff05057287 */ /* 0x000fc80008000000 */
[----:B------:R-:W-:Y:S01]  /*2c80*/  ULEA UR5, UR5, UR7, 0x3 ;  /* 0x0000000705057291 */ /* 0x000fe2000f8e18ff */
[----:B------:R-:W-:-:S04]  /*2c90*/  LOP3.LUT R2, R2, UR4, RZ, 0x3c, !PT ;  /* 0x0000000402027c12 */ /* 0x000fc8000f8e3cff */
[----:B------:R-:W-:Y:S01]  /*2ca0*/  SHF.L.U32 R2, R2, 0x1f, RZ ;  /* 0x0000001f02027819 */ /* 0x000fe200000006ff */
[----:B-1--4-:R-:W-:-:S07]  /*2cb0*/  IMAD.U32 R0, RZ, RZ, UR5 ;  /* 0x00000005ff007e24 */ /* 0x012fce000f8e00ff */
.L_x_53:
[----:B-1----:R1:W2:Y:S02]  /*2cc0*/  SYNCS.PHASECHK.TRANS64.TRYWAIT P0, [R0+URZ], R2 ;  /* 0x00000002000075a7 */ /* 0x0022a400080011ff */
[----:B--2---:R-:W-:Y:S05]  /*2cd0*/  @!P0 NANOSLEEP.SYNCS 0x989680 ;  /* 0x009896800000895d */ /* 0x004fea0003900000 */
[----:B------:R-:W2:Y:S02]  /*2ce0*/  @!P0 SYNCS.PHASECHK.TRANS64 P0, [R0+URZ], R2 ;  /* 0x00000002000085a7 */ /* 0x000ea400080010ff */
[----:B--2---:R-:W-:Y:S05]  /*2cf0*/  @P0 EXIT ;  /* 0x000000000000094d */ /* 0x004fea0003800000 */
[----:B------:R-:W-:Y:S05]  /*2d00*/  BRA `(.L_x_53) ;  /* 0xfffffffc00ec7947 */ /* 0x000fea000383ffff */
.L_x_22:
[----:B------:R-:W-:-:S04]  /*2d10*/  UISETP.NE.AND UP0, UPT, UR37, URZ, UPT ;  /* 0x000000ff2500728c */ /* 0x000fc8000bf05270 */
[----:B------:R-:W-:-:S09]  /*2d20*/  UISETP.NE.OR UP0, UPT, UR7, 0x1, UP0 ;  /* 0x000000010700788c */ /* 0x000fd20008705670 */
[----:B------:R-:W-:Y:S05]  /*2d30*/  BRA.U UP0, `(.L_x_54) ;  /* 0x00000005004c7547 */ /* 0x000fea000b800000 */
[----:B------:R-:W-:Y:S01]  /*2d40*/  HFMA2 R11, -RZ, RZ, 0, 0 ;  /* 0x00000000ff0b7431 */ /* 0x000fe200000001ff */
[----:B------:R-:W-:Y:S01]  /*2d50*/  ISETP.GE.U32.AND P2, PT, R10, 0x2, PT ;  /* 0x000000020a00780c */ /* 0x000fe20003f46070 */
[----:B------:R-:W-:Y:S01]  /*2d60*/  IMAD.MOV.U32 R12, RZ, RZ, 0x1 ;  /* 0x00000001ff0c7424 */ /* 0x000fe200078e00ff */
[----:B------:R-:W-:Y:S01]  /*2d70*/  CS2R R8, SRZ ;  /* 0x0000000000087805 */ /* 0x000fe2000001ff00 */
[----:B------:R-:W-:Y:S01]  /*2d80*/  IMAD.MOV.U32 R3, RZ, RZ, RZ ;  /* 0x000000ffff037224 */ /* 0x000fe200078e00ff */
[----:B------:R-:W-:Y:S01]  /*2d90*/  UMOV UR4, 0x400 ;  /* 0x0000040000047882 */ /* 0x000fe20000000000 */
[----:B------:R-:W-:Y:S01]  /*2da0*/  UMOV UR6, URZ ;  /* 0x000000ff00067c82 */ /* 0x000fe20008000000 */
[----:B------:R-:W-:-:S12]  /*2db0*/  ULEA UR37, UR37, UR4, 0x18 ;  /* 0x0000000425257291 */ /* 0x000fd8000f8ec0ff */
.L_x_58:
[----:B------:R-:W-:Y:S02]  /*2dc0*/  LEA R0, R3, UR37, 0x3 ;  /* 0x0000002503007c11 */ /* 0x000fe4000f8e18ff */
[----:B------:R-:W-:-:S03]  /*2dd0*/  SHF.L.U32 R4, R8, 0x1f, RZ ;  /* 0x0000001f08047819 */ /* 0x000fc600000006ff */
[----:B------:R-:W-:Y:S01]  /*2de0*/  VIADD R5, R0, 0x100 ;  /* 0x0000010000057836 */ /* 0x000fe20000000000 */
[----:B------:R-:W1:Y:S02]  /*2df0*/  SYNCS.PHASECHK.TRANS64.TRYWAIT P0, [R0+URZ+0xf0], R4 ;  /* 0x0000f004000075a7 */ /* 0x000e6400080011ff */
[----:B-1----:R-:W-:Y:S05]  /*2e00*/  @!P0 BRA `(.L_x_55) ;  /* 0x0000005800688947 */ /* 0x002fea0003800000 */
.L_x_145:
[----:B------:R-:W-:Y:S01]  /*2e10*/  ULEA UR5, UR6, UR37, 0x3 ;  /* 0x0000002506057291 */ /* 0x000fe2000f8e18ff */
[----:B-1----:R-:W-:Y:S01]  /*2e20*/  PRMT R0, RZ, 0x654, R5 ;  /* 0x00000654ff007816 */ /* 0x002fe20000000005 */
[----:B------:R-:W-:Y:S01]  /*2e30*/  @!P2 IMAD.MOV.U32 R4, RZ, RZ, 0x10 ;  /* 0x00000010ff04a424 */ /* 0x000fe200078e00ff */
[----:B------:R-:W-:Y:S01]  /*2e40*/  SHF.L.U32 R5, R12, 0x1f, RZ ;  /* 0x0000001f0c057819 */ /* 0x000fe200000006ff */
[----:B------:R-:W-:Y:S01]  /*2e50*/  UIADD3 UR4, UPT, UPT, UR5, 0xb0, URZ ;  /* 0x000000b005047890 */ /* 0x000fe2000fffe0ff */
[----:B------:R1:W-:Y:S05]  /*2e60*/  SYNCS.ARRIVE.TRANS64.RED.A1T0 RZ, [R0+URZ], RZ ;  /* 0x000000ff00ff79a7 */ /* 0x0003ea00081004ff */
[----:B------:R-:W-:Y:S01]  /*2e70*/  IMAD.U32 R6, RZ, RZ, UR4 ;  /* 0x00000004ff067e24 */ /* 0x000fe2000f8e00ff */
[----:B------:R-:W2:Y:S04]  /*2e80*/  SYNCS.PHASECHK.TRANS64.TRYWAIT P0, [UR5+0xc0], R5 ;  /* 0x0000c005ff0075a7 */ /* 0x000ea80008001105 */
[----:B------:R-:W-:Y:S01]  /*2e90*/  PRMT R6, R10, 0x654, R6 ;  /* 0x000006540a067816 */ /* 0x000fe20000000006 */
[----:B-12---:R-:W-:Y:S06]  /*2ea0*/  @!P0 BRA `(.L_x_56) ;  /* 0x0000005800548947 */ /* 0x006fec0003800000 */
.L_x_147:
[----:B------:R-:W-:Y:S01]  /*2eb0*/  ULEA UR4, UR6, UR37, 0x4 ;  /* 0x0000002506047291 */ /* 0x000fe2000f8e20ff */
[----:B------:R-:W-:Y:S01]  /*2ec0*/  SEL R2, R6, R2, !P2 ;  /* 0x0000000206027207 */ /* 0x000fe20005000000 */
[----:B------:R-:W-:Y:S01]  /*2ed0*/  UIADD3 UR5, UPT, UPT, UR5, 0xb0, URZ ;  /* 0x000000b005057890 */ /* 0x000fe2000fffe0ff */
[----:B-1----:R-:W-:Y:S01]  /*2ee0*/  LEA R0, R11, UR37, 0x3 ;  /* 0x000000250b007c11 */ /* 0x002fe2000f8e18ff */
[----:B------:R-:W-:Y:S01]  /*2ef0*/  UIADD3 UR4, UPT, UPT, UR4, 0x120, URZ ;  /* 0x0000012004047890 */ /* 0x000fe2000fffe0ff */
[----:B------:R1:W-:Y:S01]  /*2f00*/  @!P2 SYNCS.ARRIVE.TRANS64.RED RZ, [R2+URZ], R4 ;  /* 0x0000000402ffa9a7 */ /* 0x0003e200080004ff */
[----:B------:R-:W-:Y:S01]  /*2f10*/  UIADD3 UR6, UPT, UPT, UR6, 0x1, URZ ;  /* 0x0000000106067890 */ /* 0x000fe2000fffe0ff */
[----:B------:R-:W-:-:S03]  /*2f20*/  VIADD R3, R3, 0x1 ;  /* 0x0000000103037836 */ /* 0x000fc60000000000 */
[----:B------:R-:W-:Y:S02]  /*2f30*/  UISETP.NE.AND UP0, UPT, UR6, 0x2, UPT ;  /* 0x000000020600788c */ /* 0x000fe4000bf05270 */
[----:B------:R-:W-:Y:S01]  /*2f40*/  ISETP.NE.AND P0, PT, R3, 0x2, PT ;  /* 0x000000020300780c */ /* 0x000fe20003f05270 */
[----:B------:R-:W-:Y:S06]  /*2f50*/  UGETNEXTWORKID.BROADCAST [UR4], [UR5] ;  /* 0x00000000040073ca */ /* 0x000fec0008000100 */
[----:B------:R-:W-:Y:S02]  /*2f60*/  USEL UR4, URZ, 0x1, UP0 ;  /* 0x00000001ff047887 */ /* 0x000fe40008000000 */
[----:B------:R-:W-:-:S04]  /*2f70*/  USEL UR6, UR6, URZ, UP0 ;  /* 0x000000ff06067287 */ /* 0x000fc80008000000 */
[----:B------:R-:W-:Y:S02]  /*2f80*/  LOP3.LUT R12, R12, UR4, RZ, 0x3c, !PT ;  /* 0x000000040c0c7c12 */ /* 0x000fe4000f8e3cff */
[----:B-1----:R-:W-:-:S04]  /*2f90*/  SHF.L.U32 R4, R9, 0x1f, RZ ;  /* 0x0000001f09047819 */ /* 0x002fc800000006ff */
[----:B------:R-:W1:Y:S02]  /*2fa0*/  SYNCS.PHASECHK.TRANS64.TRYWAIT P1, [R0+URZ+0xb0], R4 ;  /* 0x0000b004000075a7 */ /* 0x000e6400080211ff */
[----:B-1----:R-:W-:Y:S05]  /*2fb0*/  @!P1 BRA `(.L_x_57) ;  /* 0x0000005800289947 */ /* 0x002fea0003800000 */
.L_x_148:
[----:B-1----:R-:W-:Y:S01]  /*2fc0*/  LEA R4, R11, UR37, 0x4 ;  /* 0x000000250b047c11 */ /* 0x002fe2000f8e20ff */
[----:B------:R-:W-:Y:S01]  /*2fd0*/  VIADD R0, R0, 0xc0 ;  /* 0x000000c000007836 */ /* 0x000fe20000000000 */
[----:B------:R-:W-:Y:S01]  /*2fe0*/  SEL R3, R3, RZ, P0 ;  /* 0x000000ff03037207 */ /* 0x000fe20000000000 */
[----:B------:R-:W-:-:S03]  /*2ff0*/  VIADD R11, R11, 0x1 ;  /* 0x000000010b0b7836 */ /* 0x000fc60000000000 */
[----:B------:R-:W1:Y:S01]  /*3000*/  LDS.128 R4, [R4+0x120] ;  /* 0x0001200004047984 */ /* 0x000e620000000c00 */
[----:B------:R-:W-:Y:S02]  /*3010*/  PRMT R0, RZ, 0x654, R0 ;  /* 0x00000654ff007816 */ /* 0x000fe40000000000 */
[C---:B------:R-:W-:Y:S01]  /*3020*/  ISETP.NE.AND P1, PT, R11.reuse, 0x2, PT ;  /* 0x000000020b00780c */ /* 0x040fe20003f25270 */
[----:B------:R-:W-:Y:S01]  /*3030*/  @!PT LDS RZ, [RZ] ;  /* 0x00000000fffff984 */ /* 0x000fe20000000800 */
[----:B------:R-:W-:Y:S01]  /*3040*/  @!PT LDS RZ, [RZ] ;  /* 0x00000000fffff984 */ /* 0x000fe20000000800 */
[----:B------:R-:W-:Y:S01]  /*3050*/  @!PT LDS RZ, [RZ] ;  /* 0x00000000fffff984 */ /* 0x000fe20000000800 */
[----:B------:R-:W-:Y:S01]  /*3060*/  @!PT LDS RZ, [RZ] ;  /* 0x00000000fffff984 */ /* 0x000fe20000000800 */
[----:B------:R2:W-:Y:S06]  /*3070*/  MEMBAR.ALL.CTA ;  /* 0x0000000000007992 */ /* 0x0005ec0000008000 */
[----:B--2---:R-:W2:Y:S01]  /*3080*/  FENCE.VIEW.ASYNC.S ;  /* 0x00000000000073c6 */ /* 0x004ea20000000000 */
[----:B------:R-:W-:Y:S01]  /*3090*/  SEL R11, R11, RZ, P1 ;  /* 0x000000ff0b0b7207 */ /* 0x000fe20000800000 */
[----:B--2---:R2:W-:Y:S01]  /*30a0*/  SYNCS.ARRIVE.TRANS64.RED.A1T0 RZ, [R0+URZ], RZ ;  /* 0x000000ff00ff79a7 */ /* 0x0045e200081004ff */
[----:B-1----:R-:W-:-:S02]  /*30b0*/  LOP3.LUT P3, RZ, R6, 0x1, RZ, 0xc0, !PT ;  /* 0x0000000106ff7812 */ /* 0x002fc4000786c0ff */
[----:B------:R-:W-:-:S04]  /*30c0*/  SEL R4, RZ, 0x1, P1 ;  /* 0x00000001ff047807 */ /* 0x000fc80000800000 */
[----:B------:R-:W-:Y:S02]  /*30d0*/  LOP3.LUT R9, R9, R4, RZ, 0x3c, !PT ;  /* 0x0000000409097212 */ /* 0x000fe400078e3cff */
[----:B--2---:R-:W-:-:S04]  /*30e0*/  SEL R0, RZ, 0x1, P0 ;  /* 0x00000001ff007807 */ /* 0x004fc80000000000 */
[----:B------:R-:W-:Y:S01]  /*30f0*/  LOP3.LUT R8, R8, R0, RZ, 0x3c, !PT ;  /* 0x0000000008087212 */ /* 0x000fe200078e3cff */
[----:B------:R-:W-:Y:S06]  /*3100*/  @P3 BRA `(.L_x_58) ;  /* 0xfffffffc002c3947 */ /* 0x000fec000383ffff */
[----:B------:R-:W-:Y:S01]  /*3110*/  ULEA UR5, UR6, UR37, 0x3 ;  /* 0x0000002506057291 */ /* 0x000fe2000f8e18ff */
[----:B------:R-:W-:-:S08]  /*3120*/  SHF.L.U32 R2, R12, 0x1f, RZ ;  /* 0x0000001f0c027819 */ /* 0x000fd000000006ff */
[----:B------:R-:W1:Y:S02]  /*3130*/  SYNCS.PHASECHK.TRANS64 P0, [UR5+0xc0], R2 ;  /* 0x0000c002ff0075a7 */ /* 0x000e640008001005 */
[----:B-1----:R-:W-:Y:S05]  /*3140*/  @P0 BRA `(.L_x_59) ;  /* 0x0000000000080947 */ /* 0x002fea0003800000 */
[----:B------:R-:W1:Y:S02]  /*3150*/  SYNCS.PHASECHK.TRANS64.TRYWAIT P0, [UR5+0xc0], R2 ;  /* 0x0000c002ff0075a7 */ /* 0x000e640008001105 */
[----:B-1----:R-:W-:Y:S05]  /*3160*/  @!P0 BRA `(.L_x_60) ;  /* 0x0000005400d08947 */ /* 0x002fea0003800000 */
.L_x_59:
[----:B------:R-:W-:-:S04]  /*3170*/  UIADD3 UR4, UPT, UPT, UR6, 0x1, URZ ;  /* 0x0000000106047890 */ /* 0x000fc8000fffe0ff */
[----:B------:R-:W-:-:S04]  /*3180*/  UISETP.NE.AND UP0, UPT, UR4, 0x2, UPT ;  /* 0x000000020400788c */ /* 0x000fc8000bf05270 */
[----:B------:R-:W-:Y:S02]  /*3190*/  USEL UR7, URZ, 0x1, UP0 ;  /* 0x00000001ff077887 */ /* 0x000fe40008000000 */
[----:B------:R-:W-:-:S04]  /*31a0*/  USEL UR4, UR4, URZ, UP0 ;  /* 0x000000ff04047287 */ /* 0x000fc80008000000 */
[----:B------:R-:W-:Y:S01]  /*31b0*/  ULEA UR4, UR4, UR37, 0x3 ;  /* 0x0000002504047291 */ /* 0x000fe2000f8e18ff */
[----:B-1----:R-:W-:-:S04]  /*31c0*/  LOP3.LUT R2, R12, UR7, RZ, 0x3c, !PT ;  /* 0x000000070c027c12 */ /* 0x002fc8000f8e3cff */
[----:B------:R-:W-:-:S04]  /*31d0*/  SHF.L.U32 R0, R2, 0x1f, RZ ;  /* 0x0000001f02007819 */ /* 0x000fc800000006ff */
[----:B------:R-:W1:Y:S02]  /*31e0*/  SYNCS.PHASECHK.TRANS64 P0, [UR4+0xc0], R0 ;  /* 0x0000c000ff0075a7 */ /* 0x000e640008001004 */
[----:B-1-3--:R-:W-:Y:S05]  /*31f0*/  @P0 EXIT ;  /* 0x000000000000094d */ /* 0x00afea0003800000 */
[----:B------:R-:W-:Y:S02]  /*3200*/  SHF.L.U32 R2, R2, 0x1f, RZ ;  /* 0x0000001f02027819 */ /* 0x000fe400000006ff */
[----:B------:R-:W-:-:S07]  /*3210*/  MOV R0, UR4 ;  /* 0x0000000400007c02 */ /* 0x000fce0008000f00 */
.L_x_61:
[----:B-1----:R1:W2:Y:S02]  /*3220*/  SYNCS.PHASECHK.TRANS64.TRYWAIT P0, [R0+URZ+0xc0], R2 ;  /* 0x0000c002000075a7 */ /* 0x0022a400080011ff */
[----:B--2---:R-:W-:Y:S05]  /*3230*/  @!P0 NANOSLEEP.SYNCS 0x989680 ;  /* 0x009896800000895d */ /* 0x004fea0003900000 */
[----:B------:R-:W2:Y:S02]  /*3240*/  @!P0 SYNCS.PHASECHK.TRANS64 P0, [R0+URZ+0xc0], R2 ;  /* 0x0000c002000085a7 */ /* 0x000ea400080010ff */
[----:B--2---:R-:W-:Y:S05]  /*3250*/  @P0 EXIT ;  /* 0x000000000000094d */ /* 0x004fea0003800000 */
[----:B------:R-:W-:Y:S05]  /*3260*/  BRA `(.L_x_61) ;  /* 0xfffffffc00ec7947 */ /* 0x000fea000383ffff */
.L_x_54:
[----:B------:R-:W-:Y:S05]  /*3270*/  BRA.U UP3, `(.L_x_62) ;  /* 0x0000001503ac7547 */ /* 0x000fea000b800000 */
[----:B------:R-:W-:Y:S01]  /*3280*/  UMOV UR4, 0x40 ;  /* 0x0000004000047882 */ /* 0x000fe20000000000 */
[----:B------:R-:W-:Y:S01]  /*3290*/  NOP ;  /* 0x0000000000007918 */ /* 0x000fe20000000000 */
[----:B------:R-:W-:Y:S01]  /*32a0*/  ULEA UR4, UR37, UR4, 0x18 ;  /* 0x0000000425047291 */ /* 0x000fe2000f8ec0ff */
[----:B------:R-:W-:Y:S02]  /*32b0*/  UMOV UR5, 0x400 ;  /* 0x0000040000057882 */ /* 0x000fe40000000000 */
[----:B------:R-:W-:-:S06]  /*32c0*/  ULEA UR37, UR37, UR5, 0x18 ;  /* 0x0000000525257291 */ /* 0x000fcc000f8ec0ff */
[----:B------:R-:W1:Y:S02]  /*32d0*/  LDS.U8 R0, [UR4+0x1c] ;  /* 0x00001c04ff007984 */ /* 0x000e640008000000 */
[----:B-1----:R-:W-:-:S13]  /*32e0*/  ISETP.NE.AND P0, PT, R0, RZ, PT ;  /* 0x000000ff0000720c */ /* 0x002fda0003f05270 */
[----:B------:R-:W-:Y:S05]  /*32f0*/  @P0 BRA `(.L_x_63) ;  /* 0x0000000000580947 */ /* 0x000fea0003800000 */
[----:B------:R-:W-:-:S13]  /*3300*/  ELECT P0, URZ, PT ;  /* 0x0000000000ff782f */ /* 0x000fda0003800000 */
[----:B------:R-:W-:Y:S05]  /*3310*/  @!P0 BRA `(.L_x_64) ;  /* 0x0000000000608947 */ /* 0x000fea0003800000 */
[----:B------:R-:W-:Y:S01]  /*3320*/  UMOV UR5, 0x10 ;  /* 0x0000001000057882 */ /* 0x000fe20000000000 */
[----:B------:R-:W-:Y:S01]  /*3330*/  HFMA2 R0, -RZ, RZ, 0, 5.9604644775390625e-08 ;  /* 0x00000001ff007431 */ /* 0x000fe200000001ff */
[----:B------:R-:W-:-:S03]  /*3340*/  MOV R2, 0xffff ;  /* 0x0000ffff00027802 */ /* 0x000fc60000000f00 */
[----:B------:R-:W-:Y:S04]  /*3350*/  DEPBAR.LE SB1, 0x36 ;  /* 0x00009d800000791a */ /* 0x000fe80000000000 */
[----:B------:R-:W1:Y:S02]  /*3360*/  UTCATOMSWS.FIND_AND_SET.ALIGN UP0, UR5, UR5 ;  /* 0x00000005000575e3 */ /* 0x000e640008000800 */
[----:B-1----:R-:W-:Y:S01]  /*3370*/  MOV R3, UR5 ;  /* 0x0000000500037c02 */ /* 0x002fe20008000f00 */
[----:B------:R-:W-:Y:S06]  /*3380*/  BRA.U UP0, `(.L_x_65) ;  /* 0x0000000100187547 */ /* 0x000fec000b800000 */
.L_x_66:
[----:B------:R-:W-:Y:S05]  /*3390*/  NANOSLEEP 0x64 ;  /* 0x000000640000795d */ /* 0x000fea0003800000 */
[----:B------:R-:W-:-:S05]  /*33a0*/  UMOV UR5, 0x10 ;  /* 0x0000001000057882 */ /* 0x000fca0000000000 */
[----:B------:R-:W-:Y:S04]  /*33b0*/  DEPBAR.LE SB1, 0x36 ;  /* 0x00009d800000791a */ /* 0x000fe80000000000 */
[----:B------:R-:W1:Y:S02]  /*33c0*/  UTCATOMSWS.FIND_AND_SET.ALIGN UP0, UR5, UR5 ;  /* 0x00000005000575e3 */ /* 0x000e640008000800 */
[----:B-1----:R-:W-:Y:S01]  /*33d0*/  MOV R3, UR5 ;  /* 0x0000000500037c02 */ /* 0x002fe20008000f00 */
[----:B------:R-:W-:Y:S05]  /*33e0*/  BRA.U !UP0, `(.L_x_66) ;  /* 0xfffffffd08e87547 */ /* 0x000fea000b83ffff */
.L_x_65:
[-C--:B------:R-:W-:Y:S02]  /*33f0*/  SHF.L.U32 R2, R2, R3.reuse, RZ ;  /* 0x0000000302027219 */ /* 0x080fe400000006ff */
[----:B------:R-:W-:Y:S01]  /*3400*/  SHF.L.U32 R0, R0, R3, RZ ;  /* 0x0000000300007219 */ /* 0x000fe200000006ff */
[----:B------:R-:W-:Y:S02]  /*3410*/  IMAD.SHL.U32 R3, R3, 0x20, RZ ;  /* 0x0000002003037824 */ /* 0x000fe400078e00ff */
[----:B------:R1:W-:Y:S04]  /*3420*/  ATOMS.OR RZ, [UR4+0x14], R2 ;  /* 0x00001402ffff798c */ /* 0x0003e8000b000004 */
[----:B------:R1:W-:Y:S04]  /*3430*/  ATOMS.OR RZ, [UR4+0x18], R0 ;  /* 0x00001800ffff798c */ /* 0x0003e8000b000004 */
[----:B------:R1:W-:Y:S01]  /*3440*/  STS [UR37+0x140], R3 ;  /* 0x00014003ff007988 */ /* 0x0003e20008000825 */
[----:B------:R-:W-:Y:S05]  /*3450*/  BRA `(.L_x_64) ;  /* 0x0000000000107947 */ /* 0x000fea0003800000 */
.L_x_63:
[----:B------:R-:W-:Y:S02]  /*3460*/  MOV R0, 0xffffffff ;  /* 0xffffffff00007802 */ /* 0x000fe40000000f00 */
[----:B------:R-:W-:-:S03]  /*3470*/  MOV R2, 0x34a0 ;  /* 0x000034a000027802 */ /* 0x000fc60000000f00 */
[----:B------:R1:W-:Y:S04]  /*3480*/  STS [UR37+0x140], R0 ;  /* 0x00014000ff007988 */ /* 0x0003e80008000825 */
[----:B-1-3-5:R-:W-:Y:S05]  /*3490*/  CALL.REL.NOINC `($__internal_1_$__cuda_sm10x_tcgen05_guardrail_trap_phase_invalid_during_alloc) ;  /* 0x0000005800787944 */ /* 0x02afea0003c00000 */
.L_x_64:
[----:B------:R-:W-:Y:S05]  /*34a0*/  WARPSYNC.ALL ;  /* 0x0000000000007948 */ /* 0x000fea0003800000 */
[----:B------:R-:W2:Y:S01]  /*34b0*/  S2UR UR14, SR_CgaCtaId ;  /* 0x00000000000e79c3 */ /* 0x000ea20000008800 */
[----:B------:R-:W-:Y:S01]  /*34c0*/  UMOV UR4, 0x400 ;  /* 0x0000040000047882 */ /* 0x000fe20000000000 */
[----:B------:R-:W-:-:S06]  /*34d0*/  NOP ;  /* 0x0000000000007918 */ /* 0x000fcc0000000000 */
[----:B------:R-:W-:Y:S08]  /*34e0*/  BAR.ARV 0x6, 0xa0 ;  /* 0x0182800000007b1d */ /* 0x000ff00000002000 */
[----:B------:R-:W4:Y:S01]  /*34f0*/  LDC R8, c[0x0][0x370] ;  /* 0x0000dc00ff087b82 */ /* 0x000f220000000800 */
[----:B------:R-:W-:Y:S01]  /*3500*/  LOP3.LUT R9, R9, 0xffff, RZ, 0xc0, !PT ;  /* 0x0000ffff09097812 */ /* 0x000fe200078ec0ff */
[----:B------:R-:W-:Y:S01]  /*3510*/  IMAD.MOV.U32 R14, RZ, RZ, 0x1 ;  /* 0x00000001ff0e7424 */ /* 0x000fe200078e00ff */
[----:B------:R-:W-:Y:S01]  /*3520*/  CS2R R12, SRZ ;  /* 0x00000000000c7805 */ /* 0x000fe2000001ff00 */
[----:B------:R-:W-:Y:S01]  /*3530*/  IMAD.MOV.U32 R11, RZ, RZ, RZ ;  /* 0x000000ffff0b7224 */ /* 0x000fe200078e00ff */
[----:B------:R-:W-:Y:S01]  /*3540*/  R2UR UR17, R9 ;  /* 0x00000000091172ca */ /* 0x000fe200000e0000 */
[----:B------:R-:W-:Y:S01]  /*3550*/  UMOV UR27, URZ ;  /* 0x000000ff001b7c82 */ /* 0x000fe20008000000 */
[----:B------:R-:W-:Y:S01]  /*3560*/  UMOV UR26, URZ ;  /* 0x000000ff001a7c82 */ /* 0x000fe20008000000 */
[----:B--2---:R-:W-:Y:S01]  /*3570*/  ULEA UR14, UR14, UR4, 0x18 ;  /* 0x000000040e0e7291 */ /* 0x004fe2000f8ec0ff */
[----:B------:R-:W2:Y:S03]  /*3580*/  LDCU UR4, c[0x0][0x38c] ;  /* 0x00007180ff0477ac */ /* 0x000ea60008000800 */
[----:B------:R-:W-:-:S02]  /*3590*/  UIADD3 UR19, UPT, UPT, UR14, 0x6400, URZ ;  /* 0x000064000e137890 */ /* 0x000fc4000fffe0ff */
[----:B------:R-:W-:-:S03]  /*35a0*/  UIADD3 UR20, UPT, UPT, UR14, 0x22400, URZ ;  /* 0x000224000e147890 */ /* 0x000fc6000fffe0ff */
[----:B-1----:R-:W1:Y:S01]  /*35b0*/  LDS R0, [UR14+0x140] ;  /* 0x0001400eff007984 */ /* 0x002e620008000800 */
[----:B------:R-:W-:Y:S02]  /*35c0*/  UIADD3 UR21, UPT, UPT, UR14, 0x30400, URZ ;  /* 0x000304000e157890 */ /* 0x000fe4000fffe0ff */
[----:B------:R-:W-:Y:S02]  /*35d0*/  UIADD3 UR22, UPT, UPT, UR14, 0x33c00, URZ ;  /* 0x00033c000e167890 */ /* 0x000fe4000fffe0ff */
[----:B------:R-:W-:Y:S02]  /*35e0*/  USHF.R.U32.HI UR19, URZ, 0x4, UR19 ;  /* 0x00000004ff137899 */ /* 0x000fe40008011613 */
[----:B------:R-:W-:Y:S02]  /*35f0*/  USHF.R.U32.HI UR20, URZ, 0x4, UR20 ;  /* 0x00000004ff147899 */ /* 0x000fe40008011614 */
[----:B------:R-:W-:Y:S02]  /*3600*/  USHF.R.U32.HI UR21, URZ, 0x4, UR21 ;  /* 0x00000004ff157899 */ /* 0x000fe40008011615 */
[----:B--2---:R-:W-:-:S02]  /*3610*/  UIADD3 UR4, UPT, UPT, UR4, 0xff, URZ ;  /* 0x000000ff04047890 */ /* 0x004fc4000fffe0ff */
[----:B------:R-:W-:Y:S02]  /*3620*/  USHF.R.U32.HI UR22, URZ, 0x4, UR22 ;  /* 0x00000004ff167899 */ /* 0x000fe40008011616 */
[----:B------:R-:W-:Y:S02]  /*3630*/  USHF.R.S32.HI UR13, URZ, 0x1f, UR4 ;  /* 0x0000001fff0d7899 */ /* 0x000fe40008011404 */
[----:B------:R-:W-:Y:S02]  /*3640*/  ULOP3.LUT UR19, UR19, 0x3fff, URZ, 0xc0, !UPT ;  /* 0x00003fff13137892 */ /* 0x000fe4000f8ec0ff */
[----:B------:R-:W-:Y:S02]  /*3650*/  ULEA.HI UR13, UR13, UR4, URZ, 0x8 ;  /* 0x000000040d0d7291 */ /* 0x000fe4000f8f40ff */
[----:B------:R-:W-:Y:S02]  /*3660*/  ULOP3.LUT UR20, UR20, 0x3fff, URZ, 0xc0, !UPT ;  /* 0x00003fff14147892 */ /* 0x000fe4000f8ec0ff */
[----:B------:R-:W-:-:S02]  /*3670*/  USHF.R.S32.HI UR13, URZ, 0x8, UR13 ;  /* 0x00000008ff0d7899 */ /* 0x000fc4000801140d */
[----:B------:R-:W-:Y:S02]  /*3680*/  ULOP3.LUT UR21, UR21, 0x3fff, URZ, 0xc0, !UPT ;  /* 0x00003fff15157892 */ /* 0x000fe4000f8ec0ff */
[----:B------:R-:W-:Y:S02]  /*3690*/  UISETP.LT.AND UP0, UPT, UR13, 0x1, UPT ;  /* 0x000000010d00788c */ /* 0x000fe4000bf01270 */
[----:B------:R-:W-:Y:S02]  /*36a0*/  ULOP3.LUT UR22, UR22, 0x3fff, URZ, 0xc0, !UPT ;  /* 0x00003fff16167892 */ /* 0x000fe4000f8ec0ff */
[----:B------:R-:W-:Y:S02]  /*36b0*/  USEL UR18, UR13, 0x1, !UP0 ;  /* 0x000000010d127887 */ /* 0x000fe4000c000000 */
[----:B------:R-:W-:Y:S02]  /*36c0*/  ULOP3.LUT UR19, UR19, 0x10000, URZ, 0xfc, !UPT ;  /* 0x0001000013137892 */ /* 0x000fe4000f8efcff */
[----:B------:R-:W-:-:S02]  /*36d0*/  ULOP3.LUT UR20, UR20, 0x10000, URZ, 0xfc, !UPT ;  /* 0x0001000014147892 */ /* 0x000fc4000f8efcff */
[----:B------:R-:W-:Y:S02]  /*36e0*/  ULOP3.LUT UR21, UR21, 0x10000, URZ, 0xfc, !UPT ;  /* 0x0001000015157892 */ /* 0x000fe4000f8efcff */
[----:B------:R-:W-:Y:S01]  /*36f0*/  ULOP3.LUT UR22, UR22, 0x10000, URZ, 0xfc, !UPT ;  /* 0x0001000016167892 */ /* 0x000fe2000f8efcff */
[----:B-1----:R-:W-:Y:S01]  /*3700*/  R2UR UR32, R0 ;  /* 0x00000000002072ca */ /* 0x002fe200000e0000 */
[----:B------:R-:W-:Y:S01]  /*3710*/  UIADD3 UR18, UPT, UPT, -UR18, URZ, URZ ;  /* 0x000000ff12127290 */ /* 0x000fe2000fffe1ff */
[----:B------:R-:W1:Y:S11]  /*3720*/  LDC R0, c[0x0][0x374] ;  /* 0x0000dd00ff007b82 */ /* 0x000e760000000800 */
[----:B------:R-:W-:Y:S01]  /*3730*/  IMAD.U32 R2, RZ, RZ, UR32 ;  /* 0x00000020ff027e24 */ /* 0x000fe2000f8e00ff */
[----:B------:R-:W-:-:S02]  /*3740*/  UIADD3 UR10, UPT, UPT, UR32, 0x80, URZ ;  /* 0x00000080200a7890 */ /* 0x000fc4000fffe0ff */
[----:B------:R-:W-:Y:S01]  /*3750*/  UIADD3 UR8, UPT, UPT, UR32, 0x84, URZ ;  /* 0x0000008420087890 */ /* 0x000fe2000fffe0ff */
[----:B------:R-:W-:Y:S01]  /*3760*/  VIADD R2, R2, 0x90 ;  /* 0x0000009002027836 */ /* 0x000fe20000000000 */
[----:B------:R-:W-:Y:S02]  /*3770*/  UIADD3 UR6, UPT, UPT, UR32, 0x88, URZ ;  /* 0x0000008820067890 */ /* 0x000fe4000fffe0ff */
[----:B------:R-:W-:Y:S02]  /*3780*/  UIADD3 UR4, UPT, UPT, UR32, 0x8c, URZ ;  /* 0x0000008c20047890 */ /* 0x000fe4000fffe0ff */
[----:B------:R-:W-:Y:S01]  /*3790*/  R2UR UR12, R2 ;  /* 0x00000000020c72ca */ /* 0x000fe200000e0000 */
[----:B------:R-:W-:Y:S02]  /*37a0*/  USHF.R.U32.HI UR31, URZ, 0x11, UR10 ;  /* 0x00000011ff1f7899 */ /* 0x000fe4000801160a */
[----:B------:R-:W-:Y:S02]  /*37b0*/  USHF.R.U32.HI UR30, URZ, 0x11, UR8 ;  /* 0x00000011ff1e7899 */ /* 0x000fe40008011608 */
[----:B------:R-:W-:-:S02]  /*37c0*/  USHF.R.U32.HI UR29, URZ, 0x11, UR6 ;  /* 0x00000011ff1d7899 */ /* 0x000fc40008011606 */
[----:B------:R-:W-:Y:S02]  /*37d0*/  USHF.R.U32.HI UR28, URZ, 0x11, UR4 ;  /* 0x00000011ff1c7899 */ /* 0x000fe40008011604 */
[----:B------:R-:W-:Y:S02]  /*37e0*/  ULOP3.LUT UR31, UR31, 0x6000, URZ, 0xc0, !UPT ;  /* 0x000060001f1f7892 */ /* 0x000fe4000f8ec0ff */
[----:B------:R-:W-:Y:S02]  /*37f0*/  ULOP3.LUT UR30, UR30, 0x6000, URZ, 0xc0, !UPT ;  /* 0x000060001e1e7892 */ /* 0x000fe4000f8ec0ff */
[----:B------:R-:W-:Y:S02]  /*3800*/  ULOP3.LUT UR29, UR29, 0x6000, URZ, 0xc0, !UPT ;  /* 0x000060001d1d7892 */ /* 0x000fe4000f8ec0ff */
[----:B------:R-:W-:Y:S02]  /*3810*/  ULOP3.LUT UR28, UR28, 0x6000, URZ, 0xc0, !UPT ;  /* 0x000060001c1c7892 */ /* 0x000fe4000f8ec0ff */
[----:B------:R-:W-:-:S02]  /*3820*/  ULOP3.LUT UR31, UR31, 0x810, URZ, 0xfc, !UPT ;  /* 0x000008101f1f7892 */ /* 0x000fc4000f8efcff */
[----:B------:R-:W-:Y:S02]  /*3830*/  ULOP3.LUT UR30, UR30, 0x810, URZ, 0xfc, !UPT ;  /* 0x000008101e1e7892 */ /* 0x000fe4000f8efcff */
[----:B------:R-:W-:Y:S02]  /*3840*/  ULOP3.LUT UR29, UR29, 0x810, URZ, 0xfc, !UPT ;  /* 0x000008101d1d7892 */ /* 0x000fe4000f8efcff */
[----:B----4-:R-:W-:-:S12]  /*3850*/  ULOP3.LUT UR28, UR28, 0x810, URZ, 0xfc, !UPT ;  /* 0x000008101c1c7892 */ /* 0x010fd8000f8efcff */
.L_x_75:
[C---:B------:R-:W-:Y:S02]  /*3860*/  LEA R2, R13.reuse, UR14, 0x3 ;  /* 0x0000000e0d027c11 */ /* 0x040fe4000f8e18ff */
[----:B------:R-:W-:Y:S02]  /*3870*/  SHF.L.U32 R3, R12, 0x1f, RZ ;  /* 0x0000001f0c037819 */ /* 0x000fe400000006ff */
[----:B------:R-:W-:Y:S02]  /*3880*/  LEA R4, R13, UR14, 0x4 ;  /* 0x0000000e0d047c11 */ /* 0x000fe4000f8e20ff */
[----:B--2---:R-:W2:Y:S02]  /*3890*/  SYNCS.PHASECHK.TRANS64.TRYWAIT P0, [R2+URZ+0xb0], R3 ;  /* 0x0000b003020075a7 */ /* 0x004ea400080011ff */
[----:B--2-4-:R-:W-:Y:S05]  /*38a0*/  @!P0 BRA `(.L_x_67) ;  /* 0x0000005000188947 */ /* 0x014fea0003800000 */
.L_x_150:
[----:B------:R-:W4:Y:S01]  /*38b0*/  LDS.128 R4, [R4+0x120] ;  /* 0x0001200004047984 */ /* 0x000f220000000c00 */
[----:B---3--:R-:W-:Y:S01]  /*38c0*/  ISETP.GE.AND P0, PT, R40, 0x1, PT ;  /* 0x000000012800780c */ /* 0x008fe20003f06270 */
[----:B--2---:R-:W-:Y:S01]  /*38d0*/  VIADD R2, R2, 0xc0 ;  /* 0x000000c002027836 */ /* 0x004fe20000000000 */
[----:B------:R-:W-:Y:S01]  /*38e0*/  @!PT LDS RZ, [RZ] ;  /* 0x00000000fffff984 */ /* 0x000fe20000000800 */
[----:B------:R-:W-:Y:S01]  /*38f0*/  @!PT LDS RZ, [RZ] ;  /* 0x00000000fffff984 */ /* 0x000fe20000000800 */
[----:B------:R-:W-:Y:S01]  /*3900*/  @!PT LDS RZ, [RZ] ;  /* 0x00000000fffff984 */ /* 0x000fe20000000800 */
[----:B------:R-:W-:Y:S01]  /*3910*/  @!PT LDS RZ, [RZ] ;  /* 0x00000000fffff984 */ /* 0x000fe20000000800 */
[----:B------:R2:W-:Y:S06]  /*3920*/  MEMBAR.ALL.CTA ;  /* 0x0000000000007992 */ /* 0x0005ec0000008000 */
[----:B--2---:R-:W2:Y:S01]  /*3930*/  FENCE.VIEW.ASYNC.S ;  /* 0x00000000000073c6 */ /* 0x004ea20000000000 */
[----:B------:R-:W-:-:S04]  /*3940*/  PRMT R2, RZ, 0x654, R2 ;  /* 0x00000654ff027816 */ /* 0x000fc80000000002 */
[----:B--2---:R2:W-:Y:S01]  /*3950*/  SYNCS.ARRIVE.TRANS64.RED.A1T0 RZ, [R2+URZ], RZ ;  /* 0x000000ff02ff79a7 */ /* 0x0045e200081004ff */
[----:B----4-:R-:W-:-:S13]  /*3960*/  LOP3.LUT P3, RZ, R6, 0x1, RZ, 0xc0, !PT ;  /* 0x0000000106ff7812 */ /* 0x010fda000786c0ff */
[----:B------:R-:W-:Y:S02]  /*3970*/  @P3 MOV R10, R4 ;  /* 0x00000004000a3202 */ /* 0x000fe40000000f00 */
[----:B------:R-:W-:Y:S01]  /*3980*/  @P3 LOP3.LUT R9, R5, 0xffff, RZ, 0xc0, !PT ;  /* 0x0000ffff05093812 */ /* 0x000fe200078ec0ff */
[----:B--2---:R-:W-:Y:S06]  /*3990*/  @!P0 BRA `(.L_x_68) ;  /* 0x0000000000b88947 */ /* 0x004fec0003800000 */
[----:B------:R-:W1:Y:S01]  /*39a0*/  LDC.64 R4, c[0x0][0xf18] ;  /* 0x0003c600ff047b82 */ /* 0x000e620000000a00 */
[----:B------:R-:W-:-:S07]  /*39b0*/  ISETP.NE.AND P0, PT, R40, 0x1, PT ;  /* 0x000000012800780c */ /* 0x000fce0003f05270 */
[----:B------:R-:W2:Y:S08]  /*39c0*/  LDC.64 R6, c[0x0][0xf10] ;  /* 0x0003c400ff067b82 */ /* 0x000eb00000000a00 */
[----:B------:R-:W3:Y:S08]  /*39d0*/  LDC R15, c[0x0][0xf20] ;  /* 0x0003c800ff0f7b82 */ /* 0x000ef00000000800 */
[----:B------:R-:W4:Y:S01]  /*39e0*/  LDC R16, c[0x0][0xf0c] ;  /* 0x0003c300ff107b82 */ /* 0x000f220000000800 */
[----:B-1----:R-:W-:Y:S01]  /*39f0*/  IMAD.HI.U32 R18, R0, R5, RZ ;  /* 0x0000000500127227 */ /* 0x002fe200078e00ff */
[----:B------:R-:W-:-:S03]  /*3a00*/  ISETP.NE.AND P1, PT, R4, 0x1, PT ;  /* 0x000000010400780c */ /* 0x000fc60003f25270 */
[----:B------:R-:W-:-:S03]  /*3a10*/  IMAD.HI.U32 R5, R9, R5, RZ ;  /* 0x0000000509057227 */ /* 0x000fc600078e00ff */
[----:B------:R-:W1:Y:S01]  /*3a20*/  LDC.64 R2, c[0x0][0xf28] ;  /* 0x0003ca00ff027b82 */ /* 0x000e620000000a00 */
[----:B--2---:R-:W-:-:S04]  /*3a30*/  IMAD.HI.U32 R19, R8, R6, RZ ;  /* 0x0000000608137227 */ /* 0x004fc800078e00ff */
[----:B------:R-:W-:Y:S01]  /*3a40*/  IMAD.HI.U32 R20, R10, R6, RZ ;  /* 0x000000060a147227 */ /* 0x000fe200078e00ff */
[----:B------:R-:W-:Y:S02]  /*3a50*/  SHF.R.U32.HI R19, RZ, R7, R19 ;  /* 0x00000007ff137219 */ /* 0x000fe40000011613 */
[-C--:B---3--:R-:W-:Y:S02]  /*3a60*/  SHF.R.U32.HI R18, RZ, R15.reuse, R18 ;  /* 0x0000000fff127219 */ /* 0x088fe40000011612 */
[----:B------:R-:W-:Y:S02]  /*3a70*/  SHF.R.U32.HI R5, RZ, R15, R5 ;  /* 0x0000000fff057219 */ /* 0x000fe40000011605 */
[----:B------:R-:W-:Y:S02]  /*3a80*/  SEL R18, R0, R18, !P1 ;  /* 0x0000001200127207 */ /* 0x000fe40004800000 */
[----:B------:R-:W-:Y:S02]  /*3a90*/  SHF.R.U32.HI R20, RZ, R7, R20 ;  /* 0x00000007ff147219 */ /* 0x000fe40000011614 */
[----:B----4-:R-:W-:-:S02]  /*3aa0*/  ISETP.NE.AND P2, PT, R16, 0x1, PT ;  /* 0x000000011000780c */ /* 0x010fc40003f45270 */
[----:B------:R-:W-:Y:S02]  /*3ab0*/  SEL R5, R9, R5, !P1 ;  /* 0x0000000509057207 */ /* 0x000fe40004800000 */
[----:B------:R-:W-:Y:S02]  /*3ac0*/  SEL R19, R8, R19, !P2 ;  /* 0x0000001308137207 */ /* 0x000fe40005000000 */
[----:B------:R-:W-:Y:S01]  /*3ad0*/  SEL R20, R10, R20, !P2 ;  /* 0x000000140a147207 */ /* 0x000fe20005000000 */
[----:B-1----:R-:W-:-:S04]  /*3ae0*/  IMAD.HI.U32 R17, R18, R2, RZ ;  /* 0x0000000212117227 */ /* 0x002fc800078e00ff */
        /* <DEDUP_REMOVED lines=25> */
.L_x_68:
[----:B------:R-:W2:Y:S02]  /*3c80*/  LDCU UR5, c[0x0][0xf30] ;  /* 0x0001e600ff0577ac */ /* 0x000ea40008000800 */
[----:B--2---:R-:W-:-:S09]  /*3c90*/  UISETP.NE.AND UP0, UPT, UR5, 0x1, UPT ;  /* 0x000000010500788c */ /* 0x004fd2000bf05270 */
[----:B------:R-:W-:Y:S05]  /*3ca0*/  BRA.U UP0, `(.L_x_69) ;  /* 0x0000000100387547 */ /* 0x000fea000b800000 */
[----:B------:R-:W2:Y:S08]  /*3cb0*/  LDC.64 R4, c[0x0][0xf10] ;  /* 0x0003c400ff047b82 */ /* 0x000eb00000000a00 */
[----:B------:R-:W3:Y:S08]  /*3cc0*/  LDC.64 R2, c[0x0][0xf18] ;  /* 0x0003c600ff027b82 */ /* 0x000ef00000000a00 */
[----:B------:R-:W4:Y:S08]  /*3cd0*/  LDC R7, c[0x0][0xf0c] ;  /* 0x0003c300ff077b82 */ /* 0x000f300000000800 */
[----:B------:R-:W1:Y:S01]  /*3ce0*/  LDC R6, c[0x0][0xf20] ;  /* 0x0003c800ff067b82 */ /* 0x000e620000000800 */
[----:B--2---:R-:W-:-:S05]  /*3cf0*/  IMAD.HI.U32 R4, R10, R4, RZ ;  /* 0x000000040a047227 */ /* 0x004fca00078e00ff */
[----:B------:R-:W-:Y:S01]  /*3d00*/  SHF.R.U32.HI R4, RZ, R5, R4 ;  /* 0x00000005ff047219 */ /* 0x000fe20000011604 */
[----:B---3--:R-:W-:Y:S01]  /*3d10*/  IMAD.HI.U32 R3, R9, R3, RZ ;  /* 0x0000000309037227 */ /* 0x008fe200078e00ff */
[----:B------:R-:W-:Y:S02]  /*3d20*/  ISETP.NE.AND P0, PT, R2, 0x1, PT ;  /* 0x000000010200780c */ /* 0x000fe40003f05270 */
[----:B----4-:R-:W-:-:S04]  /*3d30*/  ISETP.NE.AND P1, PT, R7, 0x1, PT ;  /* 0x000000010700780c */ /* 0x010fc80003f25270 */
[----:B------:R-:W-:Y:S02]  /*3d40*/  SEL R4, R10, R4, !P1 ;  /* 0x000000040a047207 */ /* 0x000fe40004800000 */
[----:B-1----:R-:W-:-:S04]  /*3d50*/  SHF.R.U32.HI R3, RZ, R6, R3 ;  /* 0x00000006ff037219 */ /* 0x002fc80000011603 */
[----:B------:R-:W-:-:S05]  /*3d60*/  SEL R3, R9, R3, !P0 ;  /* 0x0000000309037207 */ /* 0x000fca0004000000 */
[----:B------:R-:W-:-:S04]  /*3d70*/  IMAD.IADD R3, R4, 0x1, -R3 ;  /* 0x0000000104037824 */ /* 0x000fc800078e0a03 */
[----:B------:R-:W-:-:S07]  /*3d80*/  IMAD R9, R3, R2, R9 ;  /* 0x0000000203097224 */ /* 0x000fce00078e0209 */
.L_x_69:
[----:B------:R-:W2:Y:S01]  /*3d90*/  LDCU UR5, c[0x0][0x38c] ;  /* 0x00007180ff0577ac */ /* 0x000ea20008000800 */
[----:B------:R-:W-:Y:S02]  /*3da0*/  PLOP3.LUT P1, PT, PT, PT, PT, 0x80, 0x8 ;  /* 0x000000000008781c */ /* 0x000fe40003f2f070 */
[----:B------:R-:W-:Y:S01]  /*3db0*/  SHF.L.U32 R2, R14, 0x1f, RZ ;  /* 0x0000001f0e027819 */ /* 0x000fe200000006ff */
[----:B------:R-:W-:Y:S02]  /*3dc0*/  ULEA UR15, UR27, UR14, 0x3 ;  /* 0x0000000e1b0f7291 */ /* 0x000fe4000f8e18ff */
[----:B------:R-:W-:Y:S02]  /*3dd0*/  ULEA UR16, UR27, UR32, 0x6 ;  /* 0x000000201b107291 */ /* 0x000fe4000f8e30ff */
[----:B--2---:R-:W-:-:S06]  /*3de0*/  UISETP.GE.AND UP0, UPT, UR5, 0x1, UPT ;  /* 0x000000010500788c */ /* 0x004fcc000bf06270 */
[----:B------:R-:W-:-:S05]  /*3df0*/  PLOP3.LUT P0, PT, PT, PT, UP0, 0x80, 0x8 ;  /* 0x000000000008781c */ /* 0x000fca0003f0f008 */
[----:B------:R-:W-:-:S08]  /*3e00*/  @UP0 ULEA UR5, UR26, UR14, 0x3 ;  /* 0x0000000e1a050291 */ /* 0x000fd0000f8e18ff */
[----:B------:R-:W-:-:S04]  /*3e10*/  @P0 SHF.L.U32 R3, R11, 0x1f, RZ ;  /* 0x0000001f0b030819 */ /* 0x000fc800000006ff */
[----:B------:R2:W3:Y:S01]  /*3e20*/  @P0 SYNCS.PHASECHK.TRANS64.TRYWAIT P1, [UR5], R3 ;  /* 0x00000003ff0005a7 */ /* 0x0004e20008021105 */
[----:B------:R-:W4:Y:S01]  /*3e30*/  SYNCS.PHASECHK.TRANS64.TRYWAIT P0, [UR15+0xe0], R2 ;  /* 0x0000e002ff0075a7 */ /* 0x000f22000800110f */
[----:B--2---:R-:W-:-:S04]  /*3e40*/  LEA.HI R3, R24, R24, RZ, 0x1 ;  /* 0x0000001818037211 */ /* 0x004fc800078f08ff */
[----:B------:R-:W-:-:S05]  /*3e50*/  LOP3.LUT R3, R3, 0x7ffffffe, RZ, 0xc0, !PT ;  /* 0x7ffffffe03037812 */ /* 0x000fca00078ec0ff */
[----:B------:R-:W-:-:S05]  /*3e60*/  IMAD.IADD R3, R24, 0x1, -R3 ;  /* 0x0000000118037824 */ /* 0x000fca00078e0a03 */
[----:B------:R-:W-:-:S13]  /*3e70*/  R2UR UR11, R3 ;  /* 0x00000000030b72ca */ /* 0x000fda00000e0000 */
[----:B------:R-:W-:Y:S01]  /*3e80*/  ULEA UR11, UR11, UR12, 0x1 ;  /* 0x0000000c0b0b7291 */ /* 0x000fe2000f8e08ff */
[----:B---34-:R-:W-:Y:S11]  /*3e90*/  @!P0 BRA `(.L_x_70) ;  /* 0x0000004800b08947 */ /* 0x018ff60003800000 */
.L_x_152:
[----:B------:R-:W-:Y:S01]  /*3ea0*/  IADD3 R13, PT, PT, R13, 0x1, RZ ;  /* 0x000000010d0d7810 */ /* 0x000fe20007ffe0ff */
[----:B------:R-:W-:Y:S06]  /*3eb0*/  BRA.U !UP0, `(.L_x_71) ;  /* 0x0000000508807547 */ /* 0x000fec000b800000 */
[----:B------:R-:W-:Y:S02]  /*3ec0*/  UIADD3 UR9, UPT, UPT, UR11, 0x4, URZ ;  /* 0x000000040b097890 */ /* 0x000fe4000fffe0ff */
[----:B------:R-:W-:Y:S02]  /*3ed0*/  UIADD3 UR7, UPT, UPT, UR11, 0x8, URZ ;  /* 0x000000080b077890 */ /* 0x000fe4000fffe0ff */
[----:B------:R-:W-:Y:S02]  /*3ee0*/  UIADD3 UR5, UPT, UPT, UR11, 0xc, URZ ;  /* 0x0000000c0b057890 */ /* 0x000fe4000fffe0ff */
        /* <DEDUP_REMOVED lines=11> */
[----:B------:R-:W-:Y:S02]  /*3fa0*/  ULOP3.LUT UR34, UR34, 0x480, URZ, 0xfc, !UPT ;  /* 0x0000048022227892 */ /* 0x000fe4000f8efcff */
[----:B------:R-:W-:Y:S02]  /*3fb0*/  UPRMT UR53, UR52, 0x5410, UR31 ;  /* 0x0000541034357896 */ /* 0x000fe4000800001f */
[----:B------:R-:W-:Y:S02]  /*3fc0*/  UPRMT UR47, UR46, 0x5410, UR30 ;  /* 0x000054102e2f7896 */ /* 0x000fe4000800001e */
[----:B------:R-:W-:-:S02]  /*3fd0*/  UPRMT UR41, UR40, 0x5410, UR29 ;  /* 0x0000541028297896 */ /* 0x000fc4000800001d */
[----:B------:R-:W-:Y:S01]  /*3fe0*/  UPRMT UR35, UR34, 0x5410, UR28 ;  /* 0x0000541022237896 */ /* 0x000fe2000800001c */
[----:B------:R-:W-:Y:S01]  /*3ff0*/  UMOV UR33, URZ ;  /* 0x000000ff00217c82 */ /* 0x000fe20008000000 */
[----:B------:R-:W-:Y:S01]  /*4000*/  UMOV UR25, UR18 ;  /* 0x0000001200197c82 */ /* 0x000fe20008000000 */
[----:B------:R-:W-:Y:S01]  /*4010*/  UMOV UR24, UR13 ;  /* 0x0000000d00187c82 */ /* 0x000fe20008000000 */
[----:B------:R-:W-:Y:S01]  /*4020*/  UMOV UR59, UR26 ;  /* 0x0000001a003b7c82 */ /* 0x000fe20008000000 */
[----:B------:R-:W-:Y:S01]  /*4030*/  UMOV UR52, URZ ;  /* 0x000000ff00347c82 */ /* 0x000fe20008000000 */
[----:B------:R-:W-:Y:S01]  /*4040*/  UMOV UR46, URZ ;  /* 0x000000ff002e7c82 */ /* 0x000fe20008000000 */
[----:B------:R-:W-:Y:S01]  /*4050*/  UMOV UR40, URZ ;  /* 0x000000ff00287c82 */ /* 0x000fe20008000000 */
[----:B------:R-:W-:-:S05]  /*4060*/  UMOV UR34, URZ ;  /* 0x000000ff00227c82 */ /* 0x000fca0008000000 */
.L_x_74:
[----:B------:R-:W-:Y:S02]  /*4070*/  UIADD3 UR25, UPT, UPT, UR25, 0x1, URZ ;  /* 0x0000000119197890 */ /* 0x000fe4000fffe0ff */
[----:B---3--:R-:W-:Y:S02]  /*4080*/  ULEA UR23, UR59, UR14, 0x3 ;  /* 0x0000000e3b177291 */ /* 0x008fe4000f8e18ff */
[----:B------:R-:W-:Y:S01]  /*4090*/  UISETP.NE.AND UP0, UPT, UR25, URZ, UPT ;  /* 0x000000ff1900728c */ /* 0x000fe2000bf05270 */
[----:B----4-:R-:W-:Y:S10]  /*40a0*/  @P1 BRA `(.L_x_72) ;  /* 0x00000000000c1947 */ /* 0x010ff40003800000 */
[----:B--2---:R-:W-:Y:S04]  /*40b0*/  SHF.L.U32 R3, R11, 0x1f, RZ ;  /* 0x0000001f0b037819 */ /* 0x004fe800000006ff */
[----:B------:R-:W2:Y:S02]  /*40c0*/  SYNCS.PHASECHK.TRANS64.TRYWAIT P0, [UR23], R3 ;  /* 0x00000003ff0075a7 */ /* 0x000ea40008001117 */
[----:B--2---:R-:W-:Y:S05]  /*40d0*/  @!P0 BRA `(.L_x_73) ;  /* 0x0000004800388947 */ /* 0x004fea0003800000 */
.L_x_72:
[----:B------:R-:W-:Y:S01]  /*40e0*/  UISETP.NE.AND UP1, UPT, UR24, 0x1, UPT ;  /* 0x000000011800788c */ /* 0x000fe2000bf25270 */
[----:B------:R-:W-:Y:S01]  /*40f0*/  PLOP3.LUT P1, PT, PT, PT, PT, 0x80, 0x8 ;  /* 0x000000000008781c */ /* 0x000fe20003f2f070 */
[----:B------:R-:W-:Y:S02]  /*4100*/  UIADD3 UR26, UPT, UPT, UR59, 0x1, URZ ;  /* 0x000000013b1a7890 */ /* 0x000fe4000fffe0ff */
[----:B------:R-:W-:Y:S02]  /*4110*/  ULEA UR66, UR59, UR21, 0x7 ;  /* 0x000000153b427291 */ /* 0x000fe4000f8e38ff */
[----:B------:R-:W-:Y:S01]  /*4120*/  UISETP.NE.AND UP2, UPT, UR26, 0x7, UPT ;  /* 0x000000071a00788c */ /* 0x000fe2000bf45270 */
[----:B------:R-:W-:Y:S01]  /*4130*/  PLOP3.LUT P0, PT, PT, PT, UP1, 0x80, 0x8 ;  /* 0x000000000008781c */ /* 0x000fe20003f0f018 */
[----:B------:R-:W-:Y:S02]  /*4140*/  ULEA UR58, UR59, UR22, 0x7 ;  /* 0x000000163b3a7291 */ /* 0x000fe4000f8e38ff */
[----:B------:R-:W-:Y:S02]  /*4150*/  USEL UR37, URZ, 0x1, UP2 ;  /* 0x00000001ff257887 */ /* 0x000fe40009000000 */
[----:B------:R-:W-:Y:S02]  /*4160*/  USEL UR26, UR26, URZ, UP2 ;  /* 0x000000ff1a1a7287 */ /* 0x000fe40009000000 */
[----:B------:R-:W-:Y:S02]  /*4170*/  UIADD3 UR68, UPT, UPT, UR66, 0x20, URZ ;  /* 0x0000002042447890 */ /* 0x000fe4000fffe0ff */
[----:B------:R-:W-:Y:S01]  /*4180*/  @UP1 ULEA UR36, UR26, UR14, 0x3 ;  /* 0x0000000e1a241291 */ /* 0x000fe2000f8e18ff */
[----:B------:R-:W-:Y:S01]  /*4190*/  LOP3.LUT R11, R11, UR37, RZ, 0x3c, !PT ;  /* 0x000000250b0b7c12 */ /* 0x000fe2000f8e3cff */
[----:B------:R-:W-:Y:S02]  /*41a0*/  UIADD3 UR70, UPT, UPT, UR66, 0x40, URZ ;  /* 0x0000004042467890 */ /* 0x000fe4000fffe0ff */
[----:B------:R-:W-:Y:S01]  /*41b0*/  UIADD3 UR72, UPT, UPT, UR66, 0x60, URZ ;  /* 0x0000006042487890 */ /* 0x000fe2000fffe0ff */
[----:B--2---:R-:W-:Y:S01]  /*41c0*/  @P0 SHF.L.U32 R2, R11, 0x1f, RZ ;  /* 0x0000001f0b020819 */ /* 0x004fe200000006ff */
[----:B------:R-:W-:Y:S02]  /*41d0*/  ULEA UR56, UR59, UR20, 0x9 ;  /* 0x000000143b387291 */ /* 0x000fe4000f8e48ff */
[----:B------:R-:W-:Y:S01]  /*41e0*/  ULEA UR54, UR59, UR19, 0xa ;  /* 0x000000133b367291 */ /* 0x000fe2000f8e50ff */
[----:B------:R3:W4:Y:S01]  /*41f0*/  @P0 SYNCS.PHASECHK.TRANS64.TRYWAIT P1, [UR36], R2 ;  /* 0x00000002ff0005a7 */ /* 0x0007220008021124 */
[----:B------:R-:W-:Y:S02]  /*4200*/  UIADD3 UR60, UPT, UPT, UR58, 0x20, URZ ;  /* 0x000000203a3c7890 */ /* 0x000fe4000fffe0ff */
[----:B------:R-:W-:Y:S02]  /*4210*/  UISETP.NE.U32.AND UP1, UPT, UR33, URZ, UPT ;  /* 0x000000ff2100728c */ /* 0x000fe4000bf25070 */
[----:B------:R-:W-:Y:S02]  /*4220*/  UIADD3 UR62, UPT, UPT, UR58, 0x40, URZ ;  /* 0x000000403a3e7890 */ /* 0x000fe4000fffe0ff */
        /* <DEDUP_REMOVED lines=8> */
[----:B------:R-:W-:Y:S01]  /*42b0*/  UIADD3 UR24, UPT, UPT, UR24, -0x1, URZ ;  /* 0xffffffff18187890 */ /* 0x000fe2000fffe0ff */
[----:B------:R-:W-:Y:S01]  /*42c0*/  UMOV UR67, 0x4008 ;  /* 0x0000400800437882 */ /* 0x000fe20000000000 */
[----:B------:R-:W-:Y:S01]  /*42d0*/  UMOV UR69, 0x4008 ;  /* 0x0000400800457882 */ /* 0x000fe20000000000 */
[----:B------:R-:W-:Y:S01]  /*42e0*/  UTCCP.T.S.4x32dp128bit tmem[UR32+0x80], gdesc[UR66] ;  /* 0x00008042200079e7 */ /* 0x000fe20009100000 */
[----:B------:R-:W-:Y:S01]  /*42f0*/  UTCCP.T.S.4x32dp128bit tmem[UR32+0x84], gdesc[UR68] ;  /* 0x00008444200079e7 */ /* 0x000fe20009100000 */
[----:B------:R-:W-:Y:S01]  /*4300*/  UMOV UR71, 0x4008 ;  /* 0x0000400800477882 */ /* 0x000fe20000000000 */
[----:B------:R-:W-:Y:S01]  /*4310*/  UMOV UR73, 0x4008 ;  /* 0x0000400800497882 */ /* 0x000fe20000000000 */
[----:B------:R-:W-:Y:S01]  /*4320*/  UTCCP.T.S.4x32dp128bit tmem[UR32+0x88], gdesc[UR70] ;  /* 0x00008846200079e7 */ /* 0x000fe20009100000 */
[----:B------:R-:W-:Y:S01]  /*4330*/  UTCCP.T.S.4x32dp128bit tmem[UR32+0x8c], gdesc[UR72] ;  /* 0x00008c48200079e7 */ /* 0x000fe20009100000 */
[----:B------:R-:W-:Y:S01]  /*4340*/  UMOV UR59, 0x4008 ;  /* 0x00004008003b7882 */ /* 0x000fe20000000000 */
[----:B------:R-:W-:Y:S01]  /*4350*/  UMOV UR61, 0x4008 ;  /* 0x00004008003d7882 */ /* 0x000fe20000000000 */
[----:B------:R2:W-:Y:S01]  /*4360*/  UTCCP.T.S.4x32dp128bit tmem[UR32+0x90], gdesc[UR58] ;  /* 0x0000903a200079e7 */ /* 0x0005e20009100000 */
[----:B------:R3:W-:Y:S01]  /*4370*/  UTCCP.T.S.4x32dp128bit tmem[UR32+0x94], gdesc[UR60] ;  /* 0x0000943c200079e7 */ /* 0x0007e20009100000 */
[----:B------:R-:W-:Y:S01]  /*4380*/  UMOV UR63, 0x4008 ;  /* 0x00004008003f7882 */ /* 0x000fe20000000000 */
[----:B------:R-:W-:Y:S01]  /*4390*/  UMOV UR65, 0x4008 ;  /* 0x0000400800417882 */ /* 0x000fe20000000000 */
[----:B------:R3:W-:Y:S01]  /*43a0*/  UTCCP.T.S.4x32dp128bit tmem[UR32+0x98], gdesc[UR62] ;  /* 0x0000983e200079e7 */ /* 0x0007e20009100000 */
[----:B------:R3:W-:Y:S01]  /*43b0*/  UTCCP.T.S.4x32dp128bit tmem[UR32+0x9c], gdesc[UR64] ;  /* 0x00009c40200079e7 */ /* 0x0007e20009100000 */
[----:B------:R-:W-:Y:S01]  /*43c0*/  UMOV UR57, 0x40004040 ;  /* 0x4000404000397882 */ /* 0x000fe20000000000 */
[----:B------:R-:W-:Y:S01]  /*43d0*/  UMOV UR55, 0x40004040 ;  /* 0x4000404000377882 */ /* 0x000fe20000000000 */
[----:B------:R-:W-:Y:S01]  /*43e0*/  UMOV UR51, 0x40004040 ;  /* 0x4000404000337882 */ /* 0x000fe20000000000 */
[----:B------:R3:W-:Y:S01]  /*43f0*/  UTCOMMA.4X gdesc[UR54], gdesc[UR56], tmem[UR16], tmem[UR52], idesc[UR53], tmem[UR10], UP1 ;  /* 0x800a3438360075ea */ /* 0x0007e20008800010 */
[----:B------:R-:W-:Y:S01]  /*4400*/  UMOV UR49, 0x40004040 ;  /* 0x4000404000317882 */ /* 0x000fe20000000000 */
[----:B------:R-:W-:Y:S01]  /*4410*/  UMOV UR45, 0x40004040 ;  /* 0x40004040002d7882 */ /* 0x000fe20000000000 */
[----:B------:R3:W-:Y:S01]  /*4420*/  UTCOMMA.4X gdesc[UR48], gdesc[UR50], tmem[UR16], tmem[UR46], idesc[UR47], tmem[UR8], UPT ;  /* 0x80082e32300075ea */ /* 0x0007e2000b800010 */
[----:B------:R-:W-:Y:S01]  /*4430*/  UMOV UR43, 0x40004040 ;  /* 0x40004040002b7882 */ /* 0x000fe20000000000 */
[----:B------:R-:W-:Y:S01]  /*4440*/  UMOV UR39, 0x40004040 ;  /* 0x4000404000277882 */ /* 0x000fe20000000000 */
[----:B------:R3:W-:Y:S01]  /*4450*/  UTCOMMA.4X gdesc[UR42], gdesc[UR44], tmem[UR16], tmem[UR40], idesc[UR41], tmem[UR6], UPT ;  /* 0x8006282c2a0075ea */ /* 0x0007e2000b800010 */
[----:B------:R-:W-:Y:S01]  /*4460*/  UMOV UR37, 0x40004040 ;  /* 0x4000404000257882 */ /* 0x000fe20000000000 */
[----:B------:R-:W-:Y:S01]  /*4470*/  UMOV UR33, 0x1 ;  /* 0x0000000100217882 */ /* 0x000fe20000000000 */
[----:B------:R3:W-:Y:S01]  /*4480*/  UTCOMMA.4X gdesc[UR36], gdesc[UR38], tmem[UR16], tmem[UR34], idesc[UR35], tmem[UR4], UPT ;  /* 0x80042226240075ea */ /* 0x0007e2000b800010 */
[----:B------:R3:W-:Y:S01]  /*4490*/  UTCBAR.MULTICAST [UR23], URZ, UR17 ;  /* 0x000000ff170073e9 */ /* 0x0007e20008000811 */
[----:B--2---:R-:W-:Y:S01]  /*44a0*/  UMOV UR59, UR26 ;  /* 0x0000001a003b7c82 */ /* 0x004fe20008000000 */
[----:B------:R-:W-:Y:S05]  /*44b0*/  BRA.U UP0, `(.L_x_74) ;  /* 0xfffffff900ec7547 */ /* 0x000fea000b83ffff */
.L_x_71:
[----:B------:R-:W-:Y:S01]  /*44c0*/  UIADD3 UR27, UPT, UPT, UR27, 0x1, URZ ;  /* 0x000000011b1b7890 */ /* 0x000fe2000fffe0ff */
[----:B------:R-:W-:Y:S01]  /*44d0*/  ISETP.NE.AND P0, PT, R13, 0x2, PT ;  /* 0x000000020d00780c */ /* 0x000fe20003f05270 */
[----:B------:R-:W-:Y:S01]  /*44e0*/  UIADD3 UR15, UPT, UPT, UR15, 0xd0, URZ ;  /* 0x000000d00f0f7890 */ /* 0x000fe2000fffe0ff */
[----:B------:R-:W-:Y:S01]  /*44f0*/  IMAD.IADD R24, R9, 0x1, R86 ;  /* 0x0000000109187824 */ /* 0x000fe200078e0256 */
[----:B------:R-:W-:Y:S01]  /*4500*/  UISETP.NE.AND UP0, UPT, UR27, 0x2, UPT ;  /* 0x000000021b00788c */ /* 0x000fe2000bf05270 */
[----:B--23--:R-:W-:Y:S02]  /*4510*/  SEL R2, RZ, 0x1, P0 ;  /* 0x00000001ff027807 */ /* 0x00cfe40000000000 */
[----:B------:R-:W-:Y:S01]  /*4520*/  SEL R13, R13, RZ, P0 ;  /* 0x000000ff0d0d7207 */ /* 0x000fe20000000000 */
[----:B------:R-:W-:Y:S01]  /*4530*/  USEL UR5, URZ, 0x1, UP0 ;  /* 0x00000001ff057887 */ /* 0x000fe20008000000 */
[----:B------:R-:W-:Y:S01]  /*4540*/  LOP3.LUT R12, R12, R2, RZ, 0x3c, !PT ;  /* 0x000000020c0c7212 */ /* 0x000fe200078e3cff */
[----:B------:R-:W-:Y:S01]  /*4550*/  USEL UR27, UR27, URZ, UP0 ;  /* 0x000000ff1b1b7287 */ /* 0x000fe20008000000 */
[----:B------:R2:W-:Y:S03]  /*4560*/  UTCBAR [UR15], URZ ;  /* 0x000000ff0f0073e9 */ /* 0x0005e600080000ff */
[----:B------:R-:W-:Y:S01]  /*4570*/  LOP3.LUT R14, R14, UR5, RZ, 0x3c, !PT ;  /* 0x000000050e0e7c12 */ /* 0x000fe2000f8e3cff */
[----:B------:R-:W-:Y:S07]  /*4580*/  @P3 BRA `(.L_x_75) ;  /* 0xfffffff000b43947 */ /* 0x000fee000383ffff */
[----:B------:R-:W3:Y:S01]  /*4590*/  S2UR UR4, SR_CgaCtaId ;  /* 0x00000000000479c3 */ /* 0x000ee20000008800 */
[----:B------:R-:W-:Y:S01]  /*45a0*/  ELECT P0, URZ, PT ;  /* 0x0000000000ff782f */ /* 0x000fe20003800000 */
[----:B-1----:R-:W-:Y:S01]  /*45b0*/  IMAD.MOV.U32 R0, RZ, RZ, 0x1 ;  /* 0x00000001ff007424 */ /* 0x002fe200078e00ff */
[----:B------:R-:W-:Y:S01]  /*45c0*/  UIADD3 UR14, UPT, UPT, UR14, 0xe0, URZ ;  /* 0x000000e00e0e7890 */ /* 0x000fe2000fffe0ff */
[----:B------:R-:W-:Y:S01]  /*45d0*/  SHF.L.U32 R2, R14, 0x1f, RZ ;  /* 0x0000001f0e027819 */ /* 0x000fe200000006ff */
[----:B------:R-:W-:-:S03]  /*45e0*/  UMOV UR5, 0x40 ;  /* 0x0000004000057882 */ /* 0x000fc60000000000 */
[----:B------:R-:W-:Y:S01]  /*45f0*/  UVIRTCOUNT.DEALLOC.SMPOOL 0x80 ;  /* 0x000000800000784c */ /* 0x000fe20000000000 */
[----:B---3--:R-:W-:Y:S02]  /*4600*/  ULEA UR4, UR4, UR5, 0x18 ;  /* 0x0000000504047291 */ /* 0x008fe4000f8ec0ff */
[----:B------:R-:W-:-:S07]  /*4610*/  ULEA UR5, UR27, UR14, 0x3 ;  /* 0x0000000e1b057291 */ /* 0x000fce000f8e18ff */
[----:B------:R1:W-:Y:S02]  /*4620*/  @P0 STS.U8 [UR4+0x1c], R0 ;  /* 0x00001c00ff000988 */ /* 0x0003e40008000004 */
[----:B------:R-:W3:Y:S02]  /*4630*/  SYNCS.PHASECHK.TRANS64.TRYWAIT P0, [UR5], R2 ;  /* 0x00000002ff0075a7 */ /* 0x000ee40008001105 */
[----:B-1-3--:R-:W-:Y:S05]  /*4640*/  @!P0 BRA `(.L_x_76) ;  /* 0x0000004000f48947 */ /* 0x00afea0003800000 */
.L_x_155:
        /* <DEDUP_REMOVED lines=9> */
.L_x_157:
[----:B------:R-:W-:Y:S01]  /*46e0*/  NOP ;  /* 0x0000000000007918 */ /* 0x000fe20000000000 */
[----:B-1----:R-:W1:Y:S01]  /*46f0*/  LDS R0, [UR4+0x14] ;  /* 0x00001404ff007984 */ /* 0x002e620008000800 */
[----:B------:R-:W-:Y:S01]  /*4700*/  ULOP3.LUT UR6, UR32, 0xffff, URZ, 0xc0, !UPT ;  /* 0x0000ffff20067892 */ /* 0x000fe2000f8ec0ff */
[----:B------:R-:W-:Y:S01]  /*4710*/  UMOV UR8, 0xffff ;  /* 0x0000ffff00087882 */ /* 0x000fe20000000000 */
[----:B------:R-:W-:Y:S02]  /*4720*/  UMOV UR5, 0x1 ;  /* 0x0000000100057882 */ /* 0x000fe40000000000 */
[----:B------:R-:W-:-:S04]  /*4730*/  USHF.R.U32.HI UR6, URZ, 0x5, UR6 ;  /* 0x00000005ff067899 */ /* 0x000fc80008011606 */
[----:B------:R-:W-:Y:S02]  /*4740*/  USHF.L.U32 UR8, UR8, UR6, URZ ;  /* 0x0000000608087299 */ /* 0x000fe400080006ff */
[----:B------:R-:W-:-:S04]  /*4750*/  USHF.L.U32 UR5, UR5, UR6, URZ ;  /* 0x0000000605057299 */ /* 0x000fc800080006ff */
[----:B-1----:R-:W-:-:S04]  /*4760*/  LOP3.LUT R0, R0, UR8, RZ, 0xc0, !PT ;  /* 0x0000000800007c12 */ /* 0x002fc8000f8ec0ff */
[----:B------:R-:W-:-:S13]  /*4770*/  ISETP.NE.AND P0, PT, R0, UR8, PT ;  /* 0x0000000800007c0c */ /* 0x000fda000bf05270 */
[----:B------:R-:W-:Y:S05]  /*4780*/  @P0 BRA `(.L_x_78) ;  /* 0x0000000000580947 */ /* 0x000fea0003800000 */
[----:B------:R-:W1:Y:S02]  /*4790*/  LDS R0, [UR4+0x18] ;  /* 0x00001804ff007984 */ /* 0x000e640008000800 */
[----:B-1----:R-:W-:-:S04]  /*47a0*/  LOP3.LUT R0, R0, UR5, RZ, 0xc0, !PT ;  /* 0x0000000500007c12 */ /* 0x002fc8000f8ec0ff */
[----:B------:R-:W-:-:S13]  /*47b0*/  ISETP.NE.AND P0, PT, R0, UR5, PT ;  /* 0x0000000500007c0c */ /* 0x000fda000bf05270 */
[----:B------:R-:W-:Y:S05]  /*47c0*/  @P0 BRA `(.L_x_79) ;  /* 0x00000000003c0947 */ /* 0x000fea0003800000 */
[----:B------:R-:W1:Y:S01]  /*47d0*/  S2R R2, SR_LANEID ;  /* 0x0000000000027919 */ /* 0x000e620000000000 */
[----:B------:R-:W-:Y:S01]  /*47e0*/  ULOP3.LUT UR8, URZ, UR8, URZ, 0x33, !UPT ;  /* 0x00000008ff087292 */ /* 0x000fe2000f8e33ff */
[----:B------:R-:W-:Y:S02]  /*47f0*/  VOTEU.ANY UR7, UPT, PT ;  /* 0x0000000000077886 */ /* 0x000fe400038e0100 */
[----:B------:R-:W-:-:S03]  /*4800*/  UFLO.U32 UR7, UR7 ;  /* 0x00000007000772bd */ /* 0x000fc600080e0000 */
[----:B------:R-:W-:-:S04]  /*4810*/  IMAD.U32 R0, RZ, RZ, UR8 ;  /* 0x00000008ff007e24 */ /* 0x000fc8000f8e00ff */
[----:B------:R3:W2:Y:S02]  /*4820*/  REDUX UR6, R0 ;  /* 0x00000000000673c4 */ /* 0x0006a40000000000 */
[----:B------:R1:W-:Y:S02]  /*4830*/  UTCATOMSWS.AND URZ, UR8 ;  /* 0x0000000800ff79e3 */ /* 0x0003e40008000000 */
[----:B-1----:R-:W-:Y:S02]  /*4840*/  ISETP.EQ.U32.AND P0, PT, R2, UR7, PT ;  /* 0x0000000702007c0c */ /* 0x002fe4000bf02070 */
[----:B---3--:R-:W-:Y:S02]  /*4850*/  LOP3.LUT R0, RZ, UR5, RZ, 0x33, !PT ;  /* 0x00000005ff007c12 */ /* 0x008fe4000f8e33ff */
[----:B--2---:R-:W-:Y:S02]  /*4860*/  MOV R2, UR6 ;  /* 0x0000000600027c02 */ /* 0x004fe40008000f00 */
[----:B------:R-:W1:Y:S07]  /*4870*/  REDUX UR5, R0 ;  /* 0x00000000000573c4 */ /* 0x000e6e0000000000 */
[----:B------:R2:W-:Y:S01]  /*4880*/  @P0 ATOMS.AND RZ, [UR4+0x14], R2 ;  /* 0x00001402ffff098c */ /* 0x0005e2000a800004 */
[----:B-1----:R-:W-:-:S05]  /*4890*/  IMAD.U32 R0, RZ, RZ, UR5 ;  /* 0x00000005ff007e24 */ /* 0x002fca000f8e00ff */
[----:B------:R2:W-:Y:S01]  /*48a0*/  @P0 ATOMS.AND RZ, [UR4+0x18], R0 ;  /* 0x00001800ffff098c */ /* 0x0005e2000a800004 */
[----:B------:R-:W-:Y:S05]  /*48b0*/  BRA `(.L_x_80) ;  /* 0x0000000000147947 */ /* 0x000fea0003800000 */
.L_x_79:
[----:B------:R-:W-:Y:S02]  /*48c0*/  MOV R2, 0x48e0 ;  /* 0x000048e000027802 */ /* 0x000fe40000000f00 */
[----:B--2-45:R-:W-:Y:S05]  /*48d0*/  CALL.REL.NOINC `($__internal_0_$__cuda_sm10x_tcgen05_guardrail_trap_col_being_dealloced_not_returned_by_alloc) ;  /* 0x00000044005c7944 */ /* 0x034fea0003c00000 */
[----:B------:R-:W-:Y:S05]  /*48e0*/  BRA `(.L_x_80) ;  /* 0x0000000000087947 */ /* 0x000fea0003800000 */
.L_x_78:
[----:B------:R-:W-:Y:S02]  /*48f0*/  MOV R2, 0x4910 ;  /* 0x0000491000027802 */ /* 0x000fe40000000f00 */
[----:B--2-45:R-:W-:Y:S05]  /*4900*/  CALL.REL.NOINC `($__internal_2_$__cuda_sm10x_tcgen05_guardrail_trap_unallocated_columns_being_dealloced) ;  /* 0x0000004400687944 */ /* 0x034fea0003c00000 */
.L_x_80:
[----:B------:R-:W-:Y:S01]  /*4910*/  NOP ;  /* 0x0000000000007918 */ /* 0x000fe20000000000 */
[----:B------:R-:W-:Y:S05]  /*4920*/  EXIT ;  /* 0x000000000000794d */ /* 0x000fea0003800000 */
.L_x_62:
[----:B------:R-:W-:-:S09]  /*4930*/  UISETP.NE.OR UP4, UPT, UR7, 0x3, !UP4 ;  /* 0x000000030700788c */ /* 0x000fd2000e785670 */
[----:B------:R-:W-:Y:S05]  /*4940*/  BRA.U UP4, `(.L_x_81) ;  /* 0x0000000d049c7547 */ /* 0x000fea000b800000 */
[----:B------:R-:W1:Y:S01]  /*4950*/  LDC R0, c[0x0][0xf30] ;  /* 0x0003cc00ff007b82 */ /* 0x000e620000000800 */
[----:B------:R-:W-:Y:S01]  /*4960*/  IMAD.MOV.U32 R34, RZ, RZ, 0x1 ;  /* 0x00000001ff227424 */ /* 0x000fe200078e00ff */
[----:B------:R-:W-:Y:S01]  /*4970*/  CS2R R30, SRZ ;  /* 0x00000000001e7805 */ /* 0x000fe2000001ff00 */
[----:B------:R-:W-:Y:S01]  /*4980*/  IMAD.MOV.U32 R28, RZ, RZ, 0x2000 ;  /* 0x00002000ff1c7424 */ /* 0x000fe200078e00ff */
[----:B------:R-:W-:Y:S01]  /*4990*/  UMOV UR4, 0x400 ;  /* 0x0000040000047882 */ /* 0x000fe20000000000 */
[----:B------:R-:W-:Y:S02]  /*49a0*/  UPLOP3.LUT UP0, UPT, UPT, UPT, UPT, 0x40, 0x4 ;  /* 0x000000000004789c */ /* 0x000fe40003f0e870 */
[----:B------:R-:W-:Y:S01]  /*49b0*/  ULEA UR4, UR37, UR4, 0x18 ;  /* 0x0000000425047291 */ /* 0x000fe2000f8ec0ff */
[----:B------:R-:W2:Y:S01]  /*49c0*/  LDC R27, c[0x0][0x370] ;  /* 0x0000dc00ff1b7b82 */ /* 0x000ea20000000800 */
[----:B------:R-:W-:-:S07]  /*49d0*/  UMOV UR8, URZ ;  /* 0x000000ff00087c82 */ /* 0x000fce0008000000 */
[----:B------:R-:W4:Y:S08]  /*49e0*/  LDC R3, c[0x0][0xf0c] ;  /* 0x0003c300ff037b82 */ /* 0x000f300000000800 */
[----:B------:R-:W2:Y:S01]  /*49f0*/  LDC R25, c[0x0][0xf20] ;  /* 0x0003c800ff197b82 */ /* 0x000ea20000000800 */
[----:B-1----:R-:W-:-:S07]  /*4a00*/  ISETP.NE.AND P1, PT, R0, 0x1, PT ;  /* 0x000000010000780c */ /* 0x002fce0003f25270 */
[----:B------:R-:W1:Y:S08]  /*4a10*/  LDC.64 R32, c[0x0][0x348] ;  /* 0x0000d200ff207b82 */ /* 0x000e700000000a00 */
[----:B------:R-:W1:Y:S08]  /*4a20*/  LDC.64 R18, c[0x0][0xf10] ;  /* 0x0003c400ff127b82 */ /* 0x000e700000000a00 */
[----:B------:R-:W1:Y:S08]  /*4a30*/  LDC.64 R6, c[0x0][0xf18] ;  /* 0x0003c600ff067b82 */ /* 0x000e700000000a00 */
[----:B------:R-:W1:Y:S08]  /*4a40*/  LDC.64 R14, c[0x0][0xc88] ;  /* 0x00032200ff0e7b82 */ /* 0x000e700000000a00 */
[----:B------:R-:W1:Y:S08]  /*4a50*/  LDC.64 R4, c[0x0][0xf28] ;  /* 0x0003ca00ff047b82 */ /* 0x000e700000000a00 */
[----:B------:R-:W1:Y:S08]  /*4a60*/  LDC.64 R16, c[0x0][0xc90] ;  /* 0x00032400ff107b82 */ /* 0x000e700000000a00 */
[----:B--2-4-:R-:W1:Y:S02]  /*4a70*/  LDC R26, c[0x0][0x374] ;  /* 0x0000dd00ff1a7b82 */ /* 0x014e640000000800 */
.L_x_90:
[C---:B------:R-:W-:Y:S02]  /*4a80*/  LEA R0, R31.reuse, UR4, 0x3 ;  /* 0x000000041f007c11 */ /* 0x040fe4000f8e18ff */
[----:B------:R-:W-:Y:S02]  /*4a90*/  SHF.L.U32 R2, R30, 0x1f, RZ ;  /* 0x0000001f1e027819 */ /* 0x000fe400000006ff */
[----:B------:R-:W-:Y:S02]  /*4aa0*/  LEA R20, R31, UR4, 0x4 ;  /* 0x000000041f147c11 */ /* 0x000fe4000f8e20ff */
[----:B--2---:R-:W2:Y:S02]  /*4ab0*/  SYNCS.PHASECHK.TRANS64.TRYWAIT P0, [R0+URZ+0xb0], R2 ;  /* 0x0000b002000075a7 */ /* 0x004ea400080011ff */
[----:B--2---:R-:W-:Y:S05]  /*4ac0*/  @!P0 BRA `(.L_x_82) ;  /* 0x0000004000048947 */ /* 0x004fea0003800000 */
.L_x_158:
[----:B---3--:R-:W-:Y:S01]  /*4ad0*/  ISETP.GE.AND P0, PT, R40, 0x1, PT ;  /* 0x000000012800780c */ /* 0x008fe20003f06270 */
[----:B------:R-:W3:Y:S01]  /*4ae0*/  LDS.128 R20, [R20+0x120] ;  /* 0x0001200014147984 */ /* 0x000ee20000000c00 */
[----:B--2---:R-:W-:Y:S01]  /*4af0*/  VIADD R0, R0, 0xc0 ;  /* 0x000000c000007836 */ /* 0x004fe20000000000 */
[----:B------:R-:W-:Y:S01]  /*4b00*/  @!PT LDS RZ, [RZ] ;  /* 0x00000000fffff984 */ /* 0x000fe20000000800 */
[----:B------:R-:W-:Y:S01]  /*4b10*/  @!PT LDS RZ, [RZ] ;  /* 0x00000000fffff984 */ /* 0x000fe20000000800 */
[----:B------:R-:W-:Y:S01]  /*4b20*/  @!PT LDS RZ, [RZ] ;  /* 0x00000000fffff984 */ /* 0x000fe20000000800 */
[----:B------:R-:W-:Y:S01]  /*4b30*/  @!PT LDS RZ, [RZ] ;  /* 0x00000000fffff984 */ /* 0x000fe20000000800 */
[----:B------:R2:W-:Y:S06]  /*4b40*/  MEMBAR.ALL.CTA ;  /* 0x0000000000007992 */ /* 0x0005ec0000008000 */
[----:B--2---:R-:W2:Y:S01]  /*4b50*/  FENCE.VIEW.ASYNC.S ;  /* 0x00000000000073c6 */ /* 0x004ea20000000000 */
[----:B------:R-:W-:Y:S04]  /*4b60*/  PRMT R0, RZ, 0x654, R0 ;  /* 0x00000654ff007816 */ /* 0x000fe80000000000 */
[----:B--2---:R2:W-:Y:S01]  /*4b70*/  SYNCS.ARRIVE.TRANS64.RED.A1T0 RZ, [R0+URZ], RZ ;  /* 0x000000ff00ff79a7 */ /* 0x0045e200081004ff */
[----:B---3--:R-:W-:Y:S11]  /*4b80*/  LOP3.LUT P3, RZ, R22, 0x1, RZ, 0xc0, !PT ;  /* 0x0000000116ff7812 */ /* 0x008ff6000786c0ff */
[----:B------:R-:W-:Y:S02]  /*4b90*/  @!UPT UIADD3 URZ, UPT, UPT, URZ, URZ, URZ ;  /* 0x000000fffffff290 */ /* 0x000fe4000fffe0ff */
[----:B------:R-:W-:Y:S02]  /*4ba0*/  @P3 MOV R11, R20 ;  /* 0x00000014000b3202 */ /* 0x000fe40000000f00 */
[----:B------:R-:W-:Y:S01]  /*4bb0*/  @P3 LOP3.LUT R10, R21, 0xffff, RZ, 0xc0, !PT ;  /* 0x0000ffff150a3812 */ /* 0x000fe200078ec0ff */
[----:B--2---:R-:W-:Y:S06]  /*4bc0*/  @!P0 BRA `(.L_x_83) ;  /* 0x0000000000a48947 */ /* 0x004fec0003800000 */
[----:B-1----:R-:W-:Y:S01]  /*4bd0*/  IMAD.HI.U32 R0, R26, R7, RZ ;  /* 0x000000071a007227 */ /* 0x002fe200078e00ff */
[----:B------:R-:W-:Y:S02]  /*4be0*/  ISETP.NE.AND P0, PT, R6, 0x1, PT ;  /* 0x000000010600780c */ /* 0x000fe40003f05270 */
[----:B------:R-:W-:Y:S01]  /*4bf0*/  ISETP.NE.AND P2, PT, R40, 0x1, PT ;  /* 0x000000012800780c */ /* 0x000fe20003f45270 */
[----:B------:R-:W-:Y:S01]  /*4c00*/  IMAD.HI.U32 R9, R27, R18, RZ ;  /* 0x000000121b097227 */ /* 0x000fe200078e00ff */
[----:B------:R-:W-:Y:S02]  /*4c10*/  SHF.R.U32.HI R0, RZ, R25, R0 ;  /* 0x00000019ff007219 */ /* 0x000fe40000011600 */
[----:B------:R-:W-:Y:S01]  /*4c20*/  ISETP.NE.AND P4, PT, R3, 0x1, PT ;  /* 0x000000010300780c */ /* 0x000fe20003f85270 */
[----:B------:R-:W-:Y:S01]  /*4c30*/  IMAD.HI.U32 R13, R10, R7, RZ ;  /* 0x000000070a0d7227 */ /* 0x000fe200078e00ff */
[----:B------:R-:W-:Y:S02]  /*4c40*/  SHF.R.U32.HI R9, RZ, R19, R9 ;  /* 0x00000013ff097219 */ /* 0x000fe40000011609 */
[----:B------:R-:W-:Y:S01]  /*4c50*/  SEL R0, R26, R0, !P0 ;  /* 0x000000001a007207 */ /* 0x000fe20004000000 */
[----:B------:R-:W-:Y:S01]  /*4c60*/  IMAD.HI.U32 R12, R11, R18, RZ ;  /* 0x000000120b0c7227 */ /* 0x000fe200078e00ff */
[----:B------:R-:W-:Y:S03]  /*4c70*/  SEL R9, R27, R9, !P4 ;  /* 0x000000091b097207 */ /* 0x000fe60006000000 */
[-C--:B------:R-:W-:Y:S01]  /*4c80*/  IMAD.HI.U32 R8, R0, R4.reuse, RZ ;  /* 0x0000000400087227 */ /* 0x080fe200078e00ff */
[----:B------:R-:W-:Y:S03]  /*4c90*/  SHF.R.U32.HI R12, RZ, R19, R12 ;  /* 0x00000013ff0c7219 */ /* 0x000fe6000001160c */
[----:B------:R-:W-:Y:S01]  /*4ca0*/  IMAD.HI.U32 R2, R9, R4, RZ ;  /* 0x0000000409027227 */ /* 0x000fe200078e00ff */
[----:B------:R-:W-:Y:S02]  /*4cb0*/  @P2 SHF.R.U32.HI R0, RZ, R5, R8 ;  /* 0x00000005ff002219 */ /* 0x000fe40000011608 */
[----:B------:R-:W-:Y:S02]  /*4cc0*/  SHF.R.U32.HI R8, RZ, R25, R13 ;  /* 0x00000019ff087219 */ /* 0x000fe4000001160d */
[----:B------:R-:W-:Y:S01]  /*4cd0*/  @P2 SHF.R.U32.HI R9, RZ, R5, R2 ;  /* 0x00000005ff092219 */ /* 0x000fe20000011602 */
[----:B------:R-:W-:Y:S01]  /*4ce0*/  IMAD R0, R40, R0, RZ ;  /* 0x0000000028007224 */ /* 0x000fe200078e02ff */
[----:B------:R-:W-:Y:S02]  /*4cf0*/  SEL R8, R10, R8, !P0 ;  /* 0x000000080a087207 */ /* 0x000fe40004000000 */
[----:B------:R-:W-:Y:S01]  /*4d00*/  SEL R2, R11, R12, !P4 ;  /* 0x0000000c0b027207 */ /* 0x000fe20006000000 */
[----:B------:R-:W-:Y:S01]  /*4d10*/  IMAD R12, R40, R9, RZ ;  /* 0x00000009280c7224 */ /* 0x000fe200078e02ff */
[C---:B------:R-:W-:Y:S01]  /*4d20*/  ISETP.GE.AND P0, PT, R8.reuse, R0, PT ;  /* 0x000000000800720c */ /* 0x040fe20003f06270 */
[----:B------:R-:W-:Y:S03]  /*4d30*/  IMAD.HI.U32 R0, R8, R4, RZ ;  /* 0x0000000408007227 */ /* 0x000fe600078e00ff */
[----:B------:R-:W-:Y:S02]  /*4d40*/  ISETP.GE.OR P0, PT, R2, R12, P0 ;  /* 0x0000000c0200720c */ /* 0x000fe40000706670 */
[-C--:B------:R-:W-:Y:S04]  /*4d50*/  SHF.R.U32.HI R0, RZ, R5.reuse, R0 ;  /* 0x00000005ff007219 */ /* 0x080fe80000011600 */
[----:B------:R-:W-:Y:S05]  /*4d60*/  SEL R13, R8, R0, !P2 ;  /* 0x00000000080d7207 */ /* 0x000fea0005000000 */
[----:B------:R-:W-:Y:S02]  /*4d70*/  IMAD.MOV R12, RZ, RZ, -R13 ;  /* 0x000000ffff0c7224 */ /* 0x000fe400078e0a0d */
[----:B------:R-:W-:Y:S04]  /*4d80*/  @!P0 IMAD.HI.U32 R0, R2, R4, RZ ;  /* 0x0000000402008227 */ /* 0x000fe800078e00ff */
[----:B------:R-:W-:Y:S01]  /*4d90*/  IMAD R12, R40, R12, R8 ;  /* 0x0000000c280c7224 */ /* 0x000fe200078e0208 */
[----:B------:R-:W-:Y:S04]  /*4da0*/  @!P0 SHF.R.U32.HI R0, RZ, R5, R0 ;  /* 0x00000005ff008219 */ /* 0x000fe80000011600 */
[----:B------:R-:W-:Y:S04]  /*4db0*/  @!P0 SEL R0, R2, R0, !P2 ;  /* 0x0000000002008207 */ /* 0x000fe80005000000 */
[----:B------:R-:W-:Y:S01]  /*4dc0*/  @!P0 IADD3 R13, PT, PT, R13, -R0, RZ ;  /* 0x800000000d0d8210 */ /* 0x000fe20007ffe0ff */
[----:B------:R-:W-:Y:S01]  /*4dd0*/  @!P0 IMAD R0, R9, R12, R0 ;  /* 0x0000000c09008224 */ /* 0x000fe200078e0200 */
[----:B------:R-:W-:Y:S01]  /*4de0*/  IADD3 R9, PT, PT, -R8, RZ, RZ ;  /* 0x000000ff08097210 */ /* 0x000fe20007ffe1ff */
[--C-:B------:R-:W-:Y:S02]  /*4df0*/  IMAD.MOV R12, RZ, RZ, -R2.reuse ;  /* 0x000000ffff0c7224 */ /* 0x100fe400078e0a02 */
[----:B------:R-:W-:Y:S02]  /*4e00*/  @!P0 IMAD R8, R13, R40, R2 ;  /* 0x000000280d088224 */ /* 0x000fe400078e0202 */
[----:B------:R-:W-:Y:S02]  /*4e10*/  @!P0 IMAD.MOV.U32 R2, RZ, RZ, R0 ;  /* 0x000000ffff028224 */ /* 0x000fe400078e0000 */
[----:B------:R-:W-:Y:S02]  /*4e20*/  IMAD R11, R3, R12, R11 ;  /* 0x0000000c030b7224 */ /* 0x000fe400078e020b */
[----:B------:R-:W-:Y:S02]  /*4e30*/  IMAD R10, R6, R9, R10 ;  /* 0x00000009060a7224 */ /* 0x000fe400078e020a */
[----:B------:R-:W-:Y:S02]  /*4e40*/  IMAD R11, R2, R3, R11 ;  /* 0x00000003020b7224 */ /* 0x000fe400078e020b */
[----:B------:R-:W-:Y:S02]  /*4e50*/  IMAD R10, R8, R6, R10 ;  /* 0x00000006080a7224 */ /* 0x000fe400078e020a */
.L_x_83:
[----:B------:R-:W-:Y:S05]  /*4e60*/  BRA.U UP0, `(.L_x_84) ;  /* 0x0000000100107547 */ /* 0x000fea000b800000 */
[----:B------:R-:W-:Y:S04]  /*4e70*/  MOV R2, UR15 ;  /* 0x0000000f00027c02 */ /* 0x000fe80008000f00 */
[----:B------:R-:W-:Y:S04]  /*4e80*/  SHF.L.U32 R2, R2, 0x1f, RZ ;  /* 0x0000001f02027819 */ /* 0x000fe800000006ff */
[----:B------:R-:W2:Y:S02]  /*4e90*/  SYNCS.PHASECHK.TRANS64.TRYWAIT P0, [UR4+0xa8], R2 ;  /* 0x0000a802ff0075a7 */ /* 0x000ea40008001104 */
[----:B--2---:R-:W-:Y:S05]  /*4ea0*/  @!P0 BRA `(.L_x_85) ;  /* 0x0000003c00208947 */ /* 0x004fea0003800000 */
.L_x_84:
[----:B-1----:R-:W-:Y:S01]  /*4eb0*/  ISETP.NE.U32.AND P0, PT, R16, RZ, PT ;  /* 0x000000ff1000720c */ /* 0x002fe20003f05070 */
[----:B------:R-:W-:Y:S01]  /*4ec0*/  USHF.L.U32 UR11, UR20, 0x7, URZ ;  /* 0x00000007140b7899 */ /* 0x000fe200080006ff */
[----:B------:R-:W-:Y:S02]  /*4ed0*/  R2UR UR10, R24 ;  /* 0x00000000180a72ca */ /* 0x000fe400000e0000 */
[C---:B------:R-:W-:Y:S02]  /*4ee0*/  ISETP.NE.AND.EX P0, PT, R17.reuse, RZ, PT, P0 ;  /* 0x000000ff1100720c */ /* 0x040fe40003f05300 */
[----:B------:R-:W-:Y:S04]  /*4ef0*/  ISETP.NE.U32.AND P2, PT, R16, RZ, PT ;  /* 0x000000ff1000720c */ /* 0x000fe80003f45070 */
[----:B------:R-:W-:Y:S05]  /*4f00*/  ISETP.NE.AND.EX P2, PT, R17, RZ, PT, P2 ;  /* 0x000000ff1100720c */ /* 0x000fea0003f45320 */
[----:B------:R-:W-:Y:S02]  /*4f10*/  USHF.L.U32 UR10, UR10, 0x6, URZ ;  /* 0x000000060a0a7899 */ /* 0x000fe400080006ff */
[----:B------:R-:W-:Y:S10]  /*4f20*/  @!P0 BRA `(.L_x_86) ;  /* 0x00000000002c8947 */ /* 0x000ff40003800000 */
[----:B------:R-:W-:Y:S01]  /*4f30*/  ISETP.NE.U32.AND P0, PT, R14, RZ, PT ;  /* 0x000000ff0e00720c */ /* 0x000fe20003f05070 */
[----:B------:R-:W-:Y:S03]  /*4f40*/  IMAD.MOV.U32 R88, RZ, RZ, 0x1 ;  /* 0x00000001ff587424 */ /* 0x000fe600078e00ff */
[----:B------:R-:W-:Y:S11]  /*4f50*/  ISETP.NE.AND.EX P0, PT, R15, RZ, PT, P0 ;  /* 0x000000ff0f00720c */ /* 0x000ff60003f05300 */
[----:B------:R-:W-:Y:S02]  /*4f60*/  @!UPT UIADD3 URZ, UPT, UPT, URZ, URZ, URZ ;  /* 0x000000fffffff290 */ /* 0x000fe4000fffe0ff */
[----:B------:R-:W1:Y:S01]  /*4f70*/  @P0 LDC.64 R8, c[0x0][0xc88] ;  /* 0x00032200ff080b82 */ /* 0x000e620000000a00 */
[----:B--2---:R-:W-:Y:S04]  /*4f80*/  @P0 IMAD R0, R16, UR36, RZ ;  /* 0x0000002410000c24 */ /* 0x004fe8000f8e02ff */
[----:B-1----:R-:W-:Y:S04]  /*4f90*/  @P0 IMAD.WIDE R8, R0, 0x4, R8 ;  /* 0x0000000400080825 */ /* 0x002fe800078e0208 */
[----:B------:R-:W-:Y:S01]  /*4fa0*/  HFMA2 R0, -RZ, RZ, 0, 5.9604644775390625e-08 ;  /* 0x00000001ff007431 */ /* 0x000fe200000001ff */
[----:B-----5:R1:W5:Y:S04]  /*4fb0*/  @P0 LDG.E R49, desc[UR46][R8.64] ;  /* 0x0000002e08310981 */ /* 0x020368000c1e1900 */
[----:B------:R-:W-:Y:S01]  /*4fc0*/  @!P0 PRMT R88, R0, 0x7610, R88 ;  /* 0x0000761000588816 */ /* 0x000fe20000000058 */
[----:B-1----:R-:W3:Y:S06]  /*4fd0*/  @!P0 LDC R49, c[0x0][0xc80] ;  /* 0x00032000ff318b82 */ /* 0x002eec0000000800 */
.L_x_86:
[----:B---3-5:R-:W-:Y:S01]  /*4fe0*/  @!P2 FSETP.EQ.AND P0, PT, R49, RZ, PT ;  /* 0x000000ff3100a20b */ /* 0x028fe20003f02000 */
[----:B------:R-:W-:Y:S01]  /*4ff0*/  @!UPT UIADD3 URZ, UPT, UPT, URZ, URZ, URZ ;  /* 0x000000fffffff290 */ /* 0x000fe2000fffe0ff */
[----:B------:R-:W-:Y:S11]  /*5000*/  @!P2 BRA `(.L_x_87) ;  /* 0x000000000018a947 */ /* 0x000ff60003800000 */
[----:B------:R-:W-:Y:S02]  /*5010*/  LOP3.LUT P2, RZ, R88, 0xff, RZ, 0xc0, !PT ;  /* 0x000000ff58ff7812 */ /* 0x000fe4000784c0ff */
[----:B------:R-:W-:Y:S04]  /*5020*/  ISETP.NE.U32.AND P0, PT, R14, RZ, PT ;  /* 0x000000ff0e00720c */ /* 0x000fe80003f05070 */
[----:B------:R-:W-:Y:S04]  /*5030*/  ISETP.NE.AND.EX P0, PT, R15, RZ, PT, P0 ;  /* 0x000000ff0f00720c */ /* 0x000fe80003f05300 */
[----:B------:R-:W-:Y:S03]  /*5040*/  PLOP3.LUT P0, PT, P0, PT, PT, 0x8, 0x80 ;  /* 0x000000000080781c */ /* 0x000fe6000070e170 */
[----:B------:R-:W-:Y:S11]  /*5050*/  @P2 FSETP.EQ.AND P0, PT, R49, RZ, PT ;  /* 0x000000ff3100220b */ /* 0x000ff60003f02000 */
[----:B------:R-:W-:Y:S02]  /*5060*/  @!UPT UIADD3 URZ, UPT, UPT, URZ, URZ, URZ ;  /* 0x000000fffffff290 */ /* 0x000fe4000fffe0ff */
.L_x_87:
[----:B------:R-:W-:Y:S01]  /*5070*/  ULEA UR7, UR8, UR4, 0x3 ;  /* 0x0000000408077291 */ /* 0x000fe2000f8e18ff */
[----:B------:R-:W-:Y:S02]  /*5080*/  SHF.L.U32 R9, R34, 0x1f, RZ ;  /* 0x0000001f22097819 */ /* 0x000fe400000006ff */
[----:B------:R-:W-:Y:S04]  /*5090*/  ELECT P4, URZ, PT ;  /* 0x0000000000ff782f */ /* 0x000fe80003880000 */
[----:B------:R-:W-:Y:S02]  /*50a0*/  PLOP3.LUT P4, PT, P0, P4, PT, 0xf2, 0x2f ;  /* 0x00000000002f781c */ /* 0x000fe40000789e72 */
[----:B------:R-:W1:Y:S11]  /*50b0*/  SYNCS.PHASECHK.TRANS64.TRYWAIT P2, [UR7+0x88], R9 ;  /* 0x00008809ff0075a7 */ /* 0x000e760008041107 */
[----:B------:R-:W-:Y:S05]  /*50c0*/  @!P4 IADD3 R8, P0, PT, R32, 0x980, RZ ;  /* 0x000009802008c810 */ /* 0x000fea0007f1e0ff */
[----:B--2---:R-:W-:Y:S01]  /*50d0*/  @!P4 IMAD.X R2, RZ, RZ, R33, P0 ;  /* 0x000000ffff02c224 */ /* 0x004fe200000e0621 */
[----:B-1----:R-:W-:Y:S07]  /*50e0*/  @!P2 BRA `(.L_x_88) ;  /* 0x0000003800a8a947 */ /* 0x002fee0003800000 */
.L_x_161:
[----:B------:R-:W2:Y:S01]  /*50f0*/  LDC.64 R12, c[0x0][0xf18] ;  /* 0x0003c600ff0c7b82 */ /* 0x000ea20000000a00 */
[----:B------:R-:W-:Y:S01]  /*5100*/  @!P4 R2UR UR5, R2 ;  /* 0x000000000205c2ca */ /* 0x000fe200000e0000 */
[----:B------:R-:W-:Y:S01]  /*5110*/  VOTEU.ALL UP1, P4 ;  /* 0x0000000000ff7886 */ /* 0x000fe20002020000 */
[----:B------:R-:W-:Y:S01]  /*5120*/  @!P4 R2UR UR9, R8 ;  /* 0x000000000809c2ca */ /* 0x000fe200000e0000 */
[----:B------:R-:W-:Y:S01]  /*5130*/  UIADD3 UR6, UPT, UPT, UR8, 0x1, URZ ;  /* 0x0000000108067890 */ /* 0x000fe2000fffe0ff */
[----:B-1----:R-:W-:Y:S03]  /*5140*/  @!P4 IMAD.MOV.U32 R0, RZ, RZ, 0x2000 ;  /* 0x00002000ff00c424 */ /* 0x002fe600078e00ff */
[----:B------:R-:W1:Y:S01]  /*5150*/  @!P1 LDC R2, c[0x0][0xf0c] ;  /* 0x0003c300ff029b82 */ /* 0x000e620000000800 */
[----:B------:R-:W-:Y:S01]  /*5160*/  @!UP1 ULEA UR8, UR8, UR4, 0xd ;  /* 0x0000000408089291 */ /* 0x000fe2000f8e68ff */
[----:B------:R-:W-:Y:S01]  /*5170*/  @P3 SHF.R.U32.HI R29, RZ, 0x10, R21 ;  /* 0x00000010ff1d3819 */ /* 0x000fe20000011615 */
[----:B------:R-:W-:Y:S01]  /*5180*/  VOTEU.ALL UP0, P4 ;  /* 0x0000000000ff7886 */ /* 0x000fe20002000000 */
[----:B------:R-:W-:Y:S01]  /*5190*/  UMOV UR18, 0x0 ;  /* 0x0000000000127882 */ /* 0x000fe20000000000 */
[----:B------:R-:W-:Y:S01]  /*51a0*/  @!UP1 UIADD3 UR8, UPT, UPT, UR8, 0x200, URZ ;  /* 0x0000020008089890 */ /* 0x000fe2000fffe0ff */
[----:B------:R-:W-:Y:S01]  /*51b0*/  VIADD R31, R31, 0x1 ;  /* 0x000000011f1f7836 */ /* 0x000fe20000000000 */
[----:B------:R-:W-:Y:S01]  /*51c0*/  UMOV UR19, 0x10000000 ;  /* 0x1000000000137882 */ /* 0x000fe20000000000 */
[----:B------:R-:W-:Y:S01]  /*51d0*/  IMAD.U32 R9, RZ, RZ, UR5 ;  /* 0x00000005ff097e24 */ /* 0x000fe2000f8e00ff */
[----:B------:R-:W-:Y:S01]  /*51e0*/  UMOV UR12, UR36 ;  /* 0x00000024000c7c82 */ /* 0x000fe20008000000 */
[----:B------:R-:W-:Y:S01]  /*51f0*/  IMAD.U32 R8, RZ, RZ, UR9 ;  /* 0x00000009ff087e24 */ /* 0x000fe2000f8e00ff */
[----:B------:R-:W-:Y:S02]  /*5200*/  UIADD3 UR9, UPT, UPT, UR7, 0x70, URZ ;  /* 0x0000007007097890 */ /* 0x000fe4000fffe0ff */
[----:B------:R-:W-:Y:S01]  /*5210*/  @!P4 R2UR UR17, R9 ;  /* 0x000000000911c2ca */ /* 0x000fe200000e0000 */
[----:B------:R-:W-:Y:S01]  /*5220*/  UISETP.NE.AND UP2, UPT, UR6, 0x3, UPT ;  /* 0x000000030600788c */ /* 0x000fe2000bf45270 */
[----:B------:R-:W-:Y:S01]  /*5230*/  @!P4 R2UR UR16, R8 ;  /* 0x000000000810c2ca */ /* 0x000fe200000e0000 */
[----:B------:R-:W-:Y:S01]  /*5240*/  UPRMT UR13, UR37, 0x654, UR9 ;  /* 0x00000654250d7896 */ /* 0x000fe20008000009 */
[----:B------:R-:W3:Y:S01]  /*5250*/  LDC.64 R8, c[0x0][0xf10] ;  /* 0x0003c400ff087b82 */ /* 0x000ee20000000a00 */
[----:B------:R-:W-:Y:S02]  /*5260*/  USEL UR14, URZ, 0x1, UP2 ;  /* 0x00000001ff0e7887 */ /* 0x000fe40009000000 */
[----:B------:R-:W-:Y:S04]  /*5270*/  USEL UR6, UR6, URZ, UP2 ;  /* 0x000000ff06067287 */ /* 0x000fe80009000000 */
[----:B------:R-:W-:Y:S01]  /*5280*/  ULEA UR5, UR6, UR4, 0x3 ;  /* 0x0000000406057291 */ /* 0x000fe2000f8e18ff */
[----:B------:R-:W-:Y:S03]  /*5290*/  LOP3.LUT R34, R34, UR14, RZ, 0x3c, !PT ;  /* 0x0000000e22227c12 */ /* 0x000fe6000f8e3cff */
[----:B------:R4:W-:Y:S01]  /*52a0*/  @!UP0 UTMALDG.3D [UR8], [UR16], desc[UR18] ;  /* 0x00001208100085b4 */ /* 0x0009e20008011000 */
[----:B------:R5:W-:Y:S01]  /*52b0*/  @!P4 SYNCS.ARRIVE.TRANS64.RED.A0TR RZ, [UR7+0x70], R0 ;  /* 0x00007000ffffc9a7 */ /* 0x000be20008300407 */
[----:B------:R-:W-:Y:S01]  /*52c0*/  SHF.L.U32 R24, R34, 0x1f, RZ ;  /* 0x0000001f22187819 */ /* 0x000fe200000006ff */
[C---:B---3--:R-:W-:Y:S01]  /*52d0*/  @!P1 IMAD.HI.U32 R8, R11.reuse, R8, RZ ;  /* 0x000000080b089227 */ /* 0x048fe200078e00ff */
[----:B--2---:R-:W-:Y:S02]  /*52e0*/  @!P1 ISETP.NE.AND P0, PT, R12, 0x1, PT ;  /* 0x000000010c00980c */ /* 0x004fe40003f05270 */
[----:B-1----:R-:W-:Y:S01]  /*52f0*/  @!P1 ISETP.NE.AND P2, PT, R2, 0x1, PT ;  /* 0x000000010200980c */ /* 0x002fe20003f45270 */
[----:B------:R-:W-:Y:S01]  /*5300*/  SYNCS.ARRIVE.TRANS64.RED.A1T0 RZ, [UR13], RZ ;  /* 0x000000ffffff79a7 */ /* 0x000fe2000810040d */
[C---:B------:R-:W-:Y:S01]  /*5310*/  @!P1 IMAD.HI.U32 R13, R10.reuse, R13, RZ ;  /* 0x0000000d0a0d9227 */ /* 0x040fe200078e00ff */
[----:B------:R-:W-:Y:S04]  /*5320*/  @!P1 SHF.R.U32.HI R8, RZ, R9, R8 ;  /* 0x00000009ff089219 */ /* 0x000fe80000011608 */
[----:B------:R-:W-:Y:S01]  /*5330*/  @!P1 SEL R8, R11, R8, !P2 ;  /* 0x000000080b089207 */ /* 0x000fe20005000000 */
[----:B------:R-:W1:Y:S01]  /*5340*/  SYNCS.PHASECHK.TRANS64.TRYWAIT P5, [UR5+0x88], R24 ;  /* 0x00008818ff0075a7 */ /* 0x000e6200080a1105 */
[----:B-----5:R-:W2:Y:S02]  /*5350*/  @!P1 LDC R0, c[0x0][0xf20] ;  /* 0x0003c800ff009b82 */ /* 0x020ea40000000800 */
[----:B--2---:R-:W-:Y:S04]  /*5360*/  @!P1 SHF.R.U32.HI R0, RZ, R0, R13 ;  /* 0x00000000ff009219 */ /* 0x004fe8000001160d */
[----:B------:R-:W-:Y:S05]  /*5370*/  @!P1 SEL R9, R10, R0, !P0 ;  /* 0x000000000a099207 */ /* 0x000fea0004000000 */
[----:B------:R-:W-:Y:S02]  /*5380*/  @!P1 IMAD.IADD R0, R9, 0x1, -R8 ;  /* 0x0000000109009824 */ /* 0x000fe400078e0a08 */
[----:B------:R-:W-:Y:S02]  /*5390*/  @!P1 IMAD.IADD R8, R8, 0x1, -R9 ;  /* 0x0000000108089824 */ /* 0x000fe400078e0a09 */
[----:B------:R-:W-:Y:S02]  /*53a0*/  @!P1 IMAD R11, R0, R2, R11 ;  /* 0x00000002000b9224 */ /* 0x000fe400078e020b */
[----:B------:R-:W-:Y:S01]  /*53b0*/  @!P1 IMAD R10, R8, R12, R10 ;  /* 0x0000000c080a9224 */ /* 0x000fe200078e020a */
[----:B-1--4-:R-:W-:Y:S06]  /*53c0*/  @!P5 BRA `(.L_x_89) ;  /* 0x000000380008d947 */ /* 0x012fec0003800000 */
.L_x_163:
[----:B------:R-:W-:Y:S01]  /*53d0*/  UIADD3 UR9, UPT, UPT, UR5, 0x70, URZ ;  /* 0x0000007005097890 */ /* 0x000fe2000fffe0ff */
[----:B------:R-:W-:Y:S01]  /*53e0*/  @!P4 IADD3 R2, P0, PT, R32, 0x980, RZ ;  /* 0x000009802002c810 */ /* 0x000fe20007f1e0ff */
[----:B------:R-:W-:Y:S01]  /*53f0*/  VOTEU.ALL UP0, P4 ;  /* 0x0000000000ff7886 */ /* 0x000fe20002000000 */
[----:B------:R-:W-:Y:S01]  /*5400*/  UMOV UR18, 0x0 ;  /* 0x0000000000127882 */ /* 0x000fe20000000000 */
[----:B------:R-:W-:Y:S01]  /*5410*/  UMOV UR19, 0x10000000 ;  /* 0x1000000000137882 */ /* 0x000fe20000000000 */
[----:B------:R-:W-:Y:S01]  /*5420*/  @!P4 R2UR UR8, R2 ;  /* 0x000000000208c2ca */ /* 0x000fe200000e0000 */
[----:B-1----:R-:W-:Y:S01]  /*5430*/  @!P4 IMAD.X R0, RZ, RZ, R33, P0 ;  /* 0x000000ffff00c224 */ /* 0x002fe200000e0621 */
[----:B------:R-:W-:Y:S01]  /*5440*/  @!UP0 UIADD3 UR10, UPT, UPT, UR10, 0x20, URZ ;  /* 0x000000200a0a8890 */ /* 0x000fe2000fffe0ff */
[----:B------:R-:W-:Y:S01]  /*5450*/  ISETP.NE.AND P0, PT, R31, 0x2, PT ;  /* 0x000000021f00780c */ /* 0x000fe20003f05270 */
[----:B------:R-:W-:Y:S01]  /*5460*/  UMOV UR12, UR36 ;  /* 0x00000024000c7c82 */ /* 0x000fe20008000000 */
[----:B------:R-:W-:Y:S01]  /*5470*/  @P3 R2UR UR36, R29 ;  /* 0x000000001d2432ca */ /* 0x000fe200000e0000 */
[----:B------:R-:W-:Y:S01]  /*5480*/  IMAD.IADD R24, R10, 0x1, R86 ;  /* 0x000000010a187824 */ /* 0x000fe200078e0256 */
[----:B------:R-:W-:Y:S01]  /*5490*/  @!P4 R2UR UR7, R0 ;  /* 0x000000000007c2ca */ /* 0x000fe200000e0000 */
[----:B------:R-:W-:Y:S01]  /*54a0*/  IMAD.IADD R0, R11, 0x1, R87 ;  /* 0x000000010b007824 */ /* 0x000fe200078e0257 */
[----:B------:R-:W-:Y:S04]  /*54b0*/  SEL R31, R31, RZ, P0 ;  /* 0x000000ff1f1f7207 */ /* 0x000fe80000000000 */
[----:B------:R-:W-:Y:S01]  /*54c0*/  IMAD.U32 R8, RZ, RZ, UR8 ;  /* 0x00000008ff087e24 */ /* 0x000fe2000f8e00ff */
[----:B------:R-:W-:Y:S02]  /*54d0*/  R2UR UR20, R0 ;  /* 0x00000000001472ca */ /* 0x000fe400000e0000 */
[----:B------:R-:W-:Y:S02]  /*54e0*/  SEL R0, RZ, 0x1, P0 ;  /* 0x00000001ff007807 */ /* 0x000fe40000000000 */
[----:B------:R-:W-:Y:S02]  /*54f0*/  @!P4 R2UR UR16, R8 ;  /* 0x000000000810c2ca */ /* 0x000fe400000e0000 */
[----:B------:R-:W-:Y:S01]  /*5500*/  IMAD.U32 R9, RZ, RZ, UR7 ;  /* 0x00000007ff097e24 */ /* 0x000fe2000f8e00ff */
[----:B------:R-:W-:Y:S01]  /*5510*/  @!UP0 ULEA UR7, UR6, UR4, 0xd ;  /* 0x0000000406078291 */ /* 0x000fe2000f8e68ff */
[----:B------:R-:W-:Y:S01]  /*5520*/  LOP3.LUT R30, R30, R0, RZ, 0x3c, !PT ;  /* 0x000000001e1e7212 */ /* 0x000fe200078e3cff */
[----:B------:R-:W-:Y:S02]  /*5530*/  UIADD3 UR6, UPT, UPT, UR6, 0x1, URZ ;  /* 0x0000000106067890 */ /* 0x000fe4000fffe0ff */
[----:B------:R-:W-:Y:S01]  /*5540*/  @!P4 R2UR UR17, R9 ;  /* 0x000000000911c2ca */ /* 0x000fe200000e0000 */
[----:B------:R-:W-:Y:S01]  /*5550*/  @!UP0 UIADD3 UR8, UPT, UPT, UR7, 0x200, URZ ;  /* 0x0000020007088890 */ /* 0x000fe2000fffe0ff */
[----:B------:R-:W-:Y:S01]  /*5560*/  VOTEU.ALL UP0, P4 ;  /* 0x0000000000ff7886 */ /* 0x000fe20002000000 */
[----:B------:R-:W-:Y:S10]  /*5570*/  UPRMT UR7, UR37, 0x654, UR9 ;  /* 0x0000065425077896 */ /* 0x000ff40008000009 */
[----:B------:R1:W-:Y:S01]  /*5580*/  @!UP0 UTMALDG.3D [UR8], [UR16], desc[UR18] ;  /* 0x00001208100085b4 */ /* 0x0003e20008011000 */
[----:B------:R2:W-:Y:S01]  /*5590*/  @!P4 SYNCS.ARRIVE.TRANS64.RED.A0TR RZ, [UR5+0x70], R28 ;  /* 0x0000701cffffc9a7 */ /* 0x0005e20008300405 */
[----:B------:R-:W-:Y:S04]  /*55a0*/  UISETP.NE.AND UP0, UPT, UR6, 0x3, UPT ;  /* 0x000000030600788c */ /* 0x000fe8000bf05270 */
[----:B------:R-:W-:Y:S06]  /*55b0*/  USEL UR5, URZ, 0x1, UP0 ;  /* 0x00000001ff057887 */ /* 0x000fec0008000000 */
[----:B------:R-:W-:Y:S01]  /*55c0*/  LOP3.LUT R34, R34, UR5, RZ, 0x3c, !PT ;  /* 0x0000000522227c12 */ /* 0x000fe2000f8e3cff */
[----:B------:R-:W-:Y:S01]  /*55d0*/  SYNCS.ARRIVE.TRANS64.RED.A1T0 RZ, [UR7], RZ ;  /* 0x000000ffffff79a7 */ /* 0x000fe20008100407 */
[----:B-1----:R-:W-:Y:S02]  /*55e0*/  USEL UR8, UR6, URZ, UP0 ;  /* 0x000000ff06087287 */ /* 0x002fe40008000000 */
[----:B------:R-:W-:Y:S01]  /*55f0*/  UPLOP3.LUT UP0, UPT, UPT, UPT, UPT, 0x80, 0x8 ;  /* 0x000000000008789c */ /* 0x000fe20003f0f070 */
[----:B------:R-:W-:Y:S10]  /*5600*/  @P3 BRA `(.L_x_90) ;  /* 0xfffffff4001c3947 */ /* 0x000ff4000383ffff */
[----:B------:R-:W-:Y:S01]  /*5610*/  UIADD3 UR4, UPT, UPT, UR4, 0x88, URZ ;  /* 0x0000008804047890 */ /* 0x000fe2000fffe0ff */
[----:B------:R-:W-:-:S03]  /*5620*/  SHF.L.U32 R2, R34, 0x1f, RZ ;  /* 0x0000001f22027819 */ /* 0x000fc600000006ff */
[----:B------:R-:W-:-:S09]  /*5630*/  ULEA UR5, UR8, UR4, 0x3 ;  /* 0x0000000408057291 */ /* 0x000fd2000f8e18ff */
[----:B------:R-:W1:Y:S02]  /*5640*/  SYNCS.PHASECHK.TRANS64.TRYWAIT P0, [UR5], R2 ;  /* 0x00000002ff0075a7 */ /* 0x000e640008001105 */
[----:B-1----:R-:W-:Y:S05]  /*5650*/  @!P0 BRA `(.L_x_91) ;  /* 0x00000034007c8947 */ /* 0x002fea0003800000 */
.L_x_165:
        /* <DEDUP_REMOVED lines=9> */
.L_x_167:
[----:B------:R-:W-:-:S04]  /*56f0*/  UIADD3 UR6, UPT, UPT, UR6, 0x1, URZ ;  /* 0x0000000106067890 */ /* 0x000fc8000fffe0ff */
[----:B------:R-:W-:-:S04]  /*5700*/  UISETP.NE.AND UP0, UPT, UR6, 0x3, UPT ;  /* 0x000000030600788c */ /* 0x000fc8000bf05270 */
[----:B------:R-:W-:Y:S02]  /*5710*/  USEL UR5, URZ, 0x1, UP0 ;  /* 0x00000001ff057887 */ /* 0x000fe40008000000 */
[----:B------:R-:W-:-:S04]  /*5720*/  USEL UR6, UR6, URZ, UP0 ;  /* 0x000000ff06067287 */ /* 0x000fc80008000000 */
[----:B------:R-:W-:Y:S01]  /*5730*/  ULEA UR6, UR6, UR4, 0x3 ;  /* 0x0000000406067291 */ /* 0x000fe2000f8e18ff */
[----:B-1----:R-:W-:-:S04]  /*5740*/  LOP3.LUT R2, R34, UR5, RZ, 0x3c, !PT ;  /* 0x0000000522027c12 */ /* 0x002fc8000f8e3cff */
[----:B------:R-:W-:Y:S01]  /*5750*/  SHF.L.U32 R2, R2, 0x1f, RZ ;  /* 0x0000001f02027819 */ /* 0x000fe200000006ff */
[----:B------:R-:W-:-:S07]  /*5760*/  IMAD.U32 R0, RZ, RZ, UR6 ;  /* 0x00000006ff007e24 */ /* 0x000fce000f8e00ff */
.L_x_93:
[----:B-1----:R1:W3:Y:S02]  /*5770*/  SYNCS.PHASECHK.TRANS64.TRYWAIT P0, [R0+URZ], R2 ;  /* 0x00000002000075a7 */ /* 0x0022e400080011ff */
[----:B---3--:R-:W-:Y:S05]  /*5780*/  @!P0 NANOSLEEP.SYNCS 0x989680 ;  /* 0x009896800000895d */ /* 0x008fea0003900000 */
[----:B------:R-:W3:Y:S02]  /*5790*/  @!P0 SYNCS.PHASECHK.TRANS64 P0, [R0+URZ], R2 ;  /* 0x00000002000085a7 */ /* 0x000ee400080010ff */
[----:B---3--:R-:W-:Y:S05]  /*57a0*/  @P0 EXIT ;  /* 0x000000000000094d */ /* 0x008fea0003800000 */
[----:B------:R-:W-:Y:S05]  /*57b0*/  BRA `(.L_x_93) ;  /* 0xfffffffc00ec7947 */ /* 0x000fea000383ffff */
.L_x_81:
[----:B------:R-:W-:-:S06]  /*57c0*/  UISETP.GE.AND UP0, UPT, UR7, 0x4, UPT ;  /* 0x000000040700788c */ /* 0x000fcc000bf06270 */
[----:B------:R-:W-:-:S13]  /*57d0*/  PLOP3.LUT P0, PT, PT, PT, UP0, 0x80, 0x8 ;  /* 0x000000000008781c */ /* 0x000fda0003f0f008 */
[----:B---3--:R-:W-:Y:S05]  /*57e0*/  @!P0 EXIT ;  /* 0x000000000000894d */ /* 0x008fea0003800000 */
[----:B------:R-:W-:Y:S01]  /*57f0*/  BAR.SYNC.DEFER_BLOCKING 0x6, 0xa0 ;  /* 0x0182800000007b1d */ /* 0x000fe20000010000 */
[C---:B------:R-:W-:Y:S01]  /*5800*/  IMAD.SHL.U32 R2, R93.reuse, 0x20, RZ ;  /* 0x000000205d027824 */ /* 0x040fe200078e00ff */
[C---:B------:R-:W-:Y:S01]  /*5810*/  LOP3.LUT R94, R93.reuse, 0x2, RZ, 0xc0, !PT ;  /* 0x000000025d5e7812 */ /* 0x040fe200078ec0ff */
[C---:B------:R-:W-:Y:S01]  /*5820*/  IMAD.SHL.U32 R99, R93.reuse, 0x4, RZ ;  /* 0x000000045d637824 */ /* 0x040fe200078e00ff */
[C---:B------:R-:W-:Y:S01]  /*5830*/  LOP3.LUT R100, R93.reuse, 0x60, RZ, 0xc0, !PT ;  /* 0x000000605d647812 */ /* 0x040fe200078ec0ff */
[C---:B------:R-:W-:Y:S01]  /*5840*/  IMAD.U32 R46, R93.reuse, 0x10000, RZ ;  /* 0x000100005d2e7824 */ /* 0x040fe200078e00ff */
[----:B------:R-:W-:Y:S02]  /*5850*/  UMOV UR48, 0x400 ;  /* 0x0000040000307882 */ /* 0x000fe40000000000 */
[----:B------:R-:W1:Y:S01]  /*5860*/  LDC R91, c[0x0][0x370] ;  /* 0x0000dc00ff5b7b82 */ /* 0x000e620000000800 */
[----:B------:R-:W-:Y:S01]  /*5870*/  ULEA UR48, UR37, UR48, 0x18 ;  /* 0x0000003025307291 */ /* 0x000fe2000f8ec0ff */
[----:B------:R-:W-:Y:S01]  /*5880*/  LOP3.LUT R3, R2, 0xc0, RZ, 0xc0, !PT ;  /* 0x000000c002037812 */ /* 0x000fe200078ec0ff */
[----:B------:R-:W-:Y:S01]  /*5890*/  IMAD.MOV.U32 R45, RZ, RZ, RZ ;  /* 0x000000ffff2d7224 */ /* 0x000fe200078e00ff */
[----:B------:R-:W-:Y:S01]  /*58a0*/  LOP3.LUT R93, R93, 0x4, RZ, 0xc0, !PT ;  /* 0x000000045d5d7812 */ /* 0x000fe200078ec0ff */
[----:B------:R-:W-:Y:S01]  /*58b0*/  UIADD3 UR52, UPT, UPT, UR48, 0x200, URZ ;  /* 0x0000020030347890 */ /* 0x000fe2000fffe0ff */
[----:B------:R-:W-:-:S02]  /*58c0*/  LOP3.LUT R99, R3, 0x18, R99, 0xf8, !PT ;  /* 0x0000001803637812 */ /* 0x000fc400078ef863 */
[----:B------:R-:W-:Y:S01]  /*58d0*/  CS2R R96, SRZ ;  /* 0x0000000000607805 */ /* 0x000fe2000001ff00 */
[----:B------:R-:W2:Y:S01]  /*58e0*/  LDC R42, c[0x0][0xf0c] ;  /* 0x0003c300ff2a7b82 */ /* 0x000ea20000000800 */
[----:B------:R-:W-:Y:S01]  /*58f0*/  LOP3.LUT R46, R46, 0x600000, RZ, 0xc0, !PT ;  /* 0x006000002e2e7812 */ /* 0x000fe200078ec0ff */
[----:B------:R-:W-:Y:S01]  /*5900*/  IMAD.MOV.U32 R103, RZ, RZ, RZ ;  /* 0x000000ffff677224 */ /* 0x000fe200078e00ff */
[----:B------:R-:W-:Y:S01]  /*5910*/  IADD3 R98, PT, PT, -R93, 0x2, RZ ;  /* 0x000000025d627810 */ /* 0x000fe20007ffe1ff */
[----:B------:R-:W-:Y:S01]  /*5920*/  IMAD.MOV R94, RZ, RZ, -R94 ;  /* 0x000000ffff5e7224 */ /* 0x000fe200078e0a5e */
[----:B------:R-:W-:Y:S01]  /*5930*/  LOP3.LUT R99, R99, 0xf20, R2, 0xf8, !PT ;  /* 0x00000f2063637812 */ /* 0x000fe200078ef802 */
[----:B------:R-:W-:Y:S01]  /*5940*/  IMAD.MOV R93, RZ, RZ, -R93 ;  /* 0x000000ffff5d7224 */ /* 0x000fe200078e0a5d */
[----:B------:R-:W3:Y:S01]  /*5950*/  LDCU.64 UR54, c[0x0][0x348] ;  /* 0x00006900ff3677ac */ /* 0x000ee20008000a00 */
[----:B------:R-:W4:Y:S01]  /*5960*/  LDC R89, c[0x0][0xf20] ;  /* 0x0003c800ff597b82 */ /* 0x000f220000000800 */
[----:B------:R-:W3:Y:S01]  /*5970*/  LDS R0, [UR48+0x140] ;  /* 0x00014030ff007984 */ /* 0x000ee20008000800 */
[----:B------:R-:W-:Y:S01]  /*5980*/  IMAD.SHL.U32 R98, R98, 0x10, RZ ;  /* 0x0000001062627824 */ /* 0x000fe200078e00ff */
[----:B------:R-:W-:Y:S01]  /*5990*/  LEA R99, R99, UR52, 0x1 ;  /* 0x0000003463637c11 */ /* 0x000fe2000f8e08ff */
[----:B------:R-:W-:Y:S01]  /*59a0*/  UMOV UR51, 0x1 ;  /* 0x0000000100337882 */ /* 0x000fe20000000000 */
[----:B------:R-:W-:Y:S01]  /*59b0*/  UMOV UR56, URZ ;  /* 0x000000ff00387c82 */ /* 0x000fe20008000000 */
[----:B------:R-:W1:Y:S02]  /*59c0*/  LDCU.64 UR38, c[0x0][0xc88] ;  /* 0x00019100ff2677ac */ /* 0x000e640008000a00 */
[----:B------:R-:W1:Y:S01]  /*59d0*/  LDC R41, c[0x0][0xf30] ;  /* 0x0003cc00ff297b82 */ /* 0x000e620000000800 */
[----:B------:R-:W1:Y:S01]  /*59e0*/  LDCU.64 UR44, c[0x0][0xc90] ;  /* 0x00019200ff2c77ac */ /* 0x000e620008000a00 */
[----:B------:R-:W-:Y:S01]  /*59f0*/  UMOV UR50, URZ ;  /* 0x000000ff00327c82 */ /* 0x000fe20008000000 */
[----:B------:R-:W-:-:S05]  /*5a00*/  UMOV UR49, URZ ;  /* 0x000000ff00317c82 */ /* 0x000fca0008000000 */
[----:B------:R-:W1:Y:S08]  /*5a10*/  LDC.64 R84, c[0x0][0xf10] ;  /* 0x0003c400ff547b82 */ /* 0x000e700000000a00 */
[----:B------:R-:W1:Y:S08]  /*5a20*/  LDC.64 R38, c[0x0][0xf18] ;  /* 0x0003c600ff267b82 */ /* 0x000e700000000a00 */
[----:B------:R-:W1:Y:S08]  /*5a30*/  LDC.64 R36, c[0x0][0xf28] ;  /* 0x0003ca00ff247b82 */ /* 0x000e700000000a00 */
[----:B------:R-:W1:Y:S01]  /*5a40*/  LDC.64 R82, c[0x0][0xcb0] ;  /* 0x00032c00ff527b82 */ /* 0x000e620000000a00 */
[----:B---3--:R-:W-:-:S07]  /*5a50*/  IMAD.IADD R46, R0, 0x1, R46 ;  /* 0x00000001002e7824 */ /* 0x008fce00078e022e */
[----:B------:R-:W3:Y:S08]  /*5a60*/  LDC.64 R80, c[0x0][0xca8] ;  /* 0x00032a00ff507b82 */ /* 0x000ef00000000a00 */
[----:B--2-4-:R-:W1:Y:S02]  /*5a70*/  LDC R90, c[0x0][0x374] ;  /* 0x0000dd00ff5a7b82 */ /* 0x014e640000000800 */
.L_x_124:
[C---:B------:R-:W-:Y:S02]  /*5a80*/  LEA R0, R103.reuse, UR48, 0x3 ;  /* 0x0000003067007c11 */ /* 0x040fe4000f8e18ff */
[----:B------:R-:W-:Y:S02]  /*5a90*/  SHF.L.U32 R2, R96, 0x1f, RZ ;  /* 0x0000001f60027819 */ /* 0x000fe400000006ff */
[----:B------:R-:W-:Y:S02]  /*5aa0*/  LEA R16, R103, UR48, 0x4 ;  /* 0x0000003067107c11 */ /* 0x000fe4000f8e20ff */
[----:B------:R-:W2:Y:S02]  /*5ab0*/  SYNCS.PHASECHK.TRANS64.TRYWAIT P0, [R0+URZ+0xb0], R2 ;  /* 0x0000b002000075a7 */ /* 0x000ea400080011ff */
[----:B--2---:R-:W-:Y:S05]  /*5ac0*/  @!P0 BRA `(.L_x_94) ;  /* 0x0000003000908947 */ /* 0x004fea0003800000 */
.L_x_168:
[----:B------:R-:W4:Y:S01]  /*5ad0*/  LDC.64 R10, c[0x0][0xf10] ;  /* 0x0003c400ff0a7b82 */ /* 0x000f220000000a00 */
[----:B------:R-:W3:Y:S01]  /*5ae0*/  LDS.128 R16, [R16+0x120] ;  /* 0x0001200010107984 */ /* 0x000ee20000000c00 */
[----:B-1----:R-:W-:Y:S01]  /*5af0*/  ISETP.NE.AND P1, PT, R41, 0x1, PT ;  /* 0x000000012900780c */ /* 0x002fe20003f25270 */
[----:B--2---:R-:W-:Y:S01]  /*5b00*/  VIADD R0, R0, 0xc0 ;  /* 0x000000c000007836 */ /* 0x004fe20000000000 */
[----:B------:R-:W-:Y:S04]  /*5b10*/  ISETP.GE.AND P0, PT, R40, 0x1, PT ;  /* 0x000000012800780c */ /* 0x000fe80003f06270 */
[----:B------:R-:W1:Y:S01]  /*5b20*/  LDC.64 R8, c[0x0][0xf18] ;  /* 0x0003c600ff087b82 */ /* 0x000e620000000a00 */
[----:B------:R-:W-:Y:S01]  /*5b30*/  PRMT R0, RZ, 0x654, R0 ;  /* 0x00000654ff007816 */ /* 0x000fe20000000000 */
[----:B------:R-:W-:Y:S01]  /*5b40*/  @!PT LDS RZ, [RZ] ;  /* 0x00000000fffff984 */ /* 0x000fe20000000800 */
[----:B------:R-:W-:Y:S01]  /*5b50*/  @!PT LDS RZ, [RZ] ;  /* 0x00000000fffff984 */ /* 0x000fe20000000800 */
[----:B------:R-:W-:Y:S01]  /*5b60*/  @!PT LDS RZ, [RZ] ;  /* 0x00000000fffff984 */ /* 0x000fe20000000800 */
[----:B------:R-:W-:Y:S01]  /*5b70*/  @!PT LDS RZ, [RZ] ;  /* 0x00000000fffff984 */ /* 0x000fe20000000800 */
[----:B------:R2:W-:Y:S06]  /*5b80*/  MEMBAR.ALL.CTA ;  /* 0x0000000000007992 */ /* 0x0005ec0000008000 */
[----:B--2---:R-:W2:Y:S01]  /*5b90*/  FENCE.VIEW.ASYNC.S ;  /* 0x00000000000073c6 */ /* 0x004ea20000000000 */
[----:B------:R-:W1:Y:S08]  /*5ba0*/  @!P1 LDC R12, c[0x0][0xf20] ;  /* 0x0003c800ff0c9b82 */ /* 0x000e700000000800 */
[----:B------:R-:W1:Y:S01]  /*5bb0*/  @!P1 LDC R7, c[0x0][0xf0c] ;  /* 0x0003c300ff079b82 */ /* 0x000e620000000800 */
[----:B--2---:R2:W-:Y:S01]  /*5bc0*/  SYNCS.ARRIVE.TRANS64.RED.A1T0 RZ, [R0+URZ], RZ ;  /* 0x000000ff00ff79a7 */ /* 0x0045e200081004ff */
[----:B---3--:R-:W-:Y:S04]  /*5bd0*/  LOP3.LUT P4, RZ, R18, 0x1, RZ, 0xc0, !PT ;  /* 0x0000000112ff7812 */ /* 0x008fe8000788c0ff */
[----:B------:R-:W-:Y:S09]  /*5be0*/  P2R R101, PR, RZ, 0x10 ;  /* 0x00000010ff657803 */ /* 0x000ff20000000000 */
[----:B------:R-:W-:Y:S02]  /*5bf0*/  @P4 MOV R44, R16 ;  /* 0x00000010002c4202 */ /* 0x000fe40000000f00 */
[----:B------:R-:W-:Y:S01]  /*5c00*/  @P4 LOP3.LUT R43, R17, 0xffff, RZ, 0xc0, !PT ;  /* 0x0000ffff112b4812 */ /* 0x000fe200078ec0ff */
[----:B--2-4-:R-:W-:Y:S06]  /*5c10*/  @!P0 BRA `(.L_x_95) ;  /* 0x0000000000a48947 */ /* 0x014fec0003800000 */
[----:B------:R-:W-:Y:S01]  /*5c20*/  IMAD.HI.U32 R0, R90, R39, RZ ;  /* 0x000000275a007227 */ /* 0x000fe200078e00ff */
[----:B------:R-:W-:Y:S02]  /*5c30*/  ISETP.NE.AND P0, PT, R38, 0x1, PT ;  /* 0x000000012600780c */ /* 0x000fe40003f05270 */
[----:B------:R-:W-:Y:S01]  /*5c40*/  ISETP.NE.AND P2, PT, R40, 0x1, PT ;  /* 0x000000012800780c */ /* 0x000fe20003f45270 */
[----:B------:R-:W-:Y:S01]  /*5c50*/  IMAD.HI.U32 R4, R91, R84, RZ ;  /* 0x000000545b047227 */ /* 0x000fe200078e00ff */
[----:B------:R-:W-:Y:S02]  /*5c60*/  SHF.R.U32.HI R0, RZ, R89, R0 ;  /* 0x00000059ff007219 */ /* 0x000fe40000011600 */
[----:B------:R-:W-:Y:S01]  /*5c70*/  ISETP.NE.AND P3, PT, R42, 0x1, PT ;  /* 0x000000012a00780c */ /* 0x000fe20003f65270 */
[----:B------:R-:W-:Y:S01]  /*5c80*/  IMAD.HI.U32 R6, R43, R39, RZ ;  /* 0x000000272b067227 */ /* 0x000fe200078e00ff */
[-C--:B------:R-:W-:Y:S02]  /*5c90*/  SHF.R.U32.HI R4, RZ, R85.reuse, R4 ;  /* 0x00000055ff047219 */ /* 0x080fe40000011604 */
        /* <DEDUP_REMOVED lines=14> */
[C---:B------:R-:W-:Y:S03]  /*5d80*/  IMAD.HI.U32 R0, R3.reuse, R36, RZ ;  /* 0x0000002403007227 */ /* 0x040fe600078e00ff */
[C---:B------:R-:W-:Y:S02]  /*5d90*/  ISETP.GE.OR P0, PT, R2.reuse, R5, P0 ;  /* 0x000000050200720c */ /* 0x040fe40000706670 */
[----:B------:R-:W-:Y:S04]  /*5da0*/  SHF.R.U32.HI R0, RZ, R37, R0 ;  /* 0x00000025ff007219 */ /* 0x000fe80000011600 */
[C---:B------:R-:W-:Y:S05]  /*5db0*/  SEL R6, R3.reuse, R0, !P2 ;  /* 0x0000000003067207 */ /* 0x040fea0005000000 */
        /* <DEDUP_REMOVED lines=14> */
[----:B------:R-:W-:Y:S07]  /*5ea0*/  IMAD R43, R3, R38, R43 ;  /* 0x00000026032b7224 */ /* 0x000fee00078e022b */
.L_x_95:
[----:B------:R-:W-:Y:S01]  /*5eb0*/  @!P1 IMAD.HI.U32 R0, R44, R10, RZ ;  /* 0x0000000a2c009227 */ /* 0x000fe200078e00ff */
[----:B-1----:R-:W-:Y:S01]  /*5ec0*/  @!P1 ISETP.NE.AND P0, PT, R8, 0x1, PT ;  /* 0x000000010800980c */ /* 0x002fe20003f05270 */
[----:B------:R-:W-:Y:S01]  /*5ed0*/  ULOP3.LUT UP0, URZ, UR52, 0x1b0, URZ, 0xc0, !UPT ;  /* 0x000001b034ff7892 */ /* 0x000fe2000f80c0ff */
[----:B------:R-:W-:Y:S01]  /*5ee0*/  @!P1 ISETP.NE.AND P2, PT, R7, 0x1, PT ;  /* 0x000000010700980c */ /* 0x000fe20003f45270 */
[----:B------:R-:W-:Y:S01]  /*5ef0*/  @!P1 IMAD.HI.U32 R2, R43, R9, RZ ;  /* 0x000000092b029227 */ /* 0x000fe200078e00ff */
[----:B------:R-:W-:Y:S01]  /*5f00*/  @!P1 SHF.R.U32.HI R0, RZ, R11, R0 ;  /* 0x0000000bff009219 */ /* 0x000fe20000011600 */
[----:B------:R-:W-:Y:S01]  /*5f10*/  USHF.L.U32 UR42, UR20, 0x7, URZ ;  /* 0x00000007142a7899 */ /* 0x000fe200080006ff */
[----:B------:R-:W-:Y:S01]  /*5f20*/  R2UR UR41, R24 ;  /* 0x00000000182972ca */ /* 0x000fe200000e0000 */
[----:B------:R-:W-:Y:S01]  /*5f30*/  VIADD R103, R103, 0x1 ;  /* 0x0000000167677836 */ /* 0x000fe20000000000 */
[----:B------:R-:W-:Y:S02]  /*5f40*/  @!P1 SHF.R.U32.HI R2, RZ, R12, R2 ;  /* 0x0000000cff029219 */ /* 0x000fe40000011602 */
[----:B------:R-:W-:Y:S02]  /*5f50*/  @!P1 SEL R3, R44, R0, !P2 ;  /* 0x000000002c039207 */ /* 0x000fe40005000000 */
[----:B------:R-:W-:Y:S02]  /*5f60*/  @!P1 SEL R2, R43, R2, !P0 ;  /* 0x000000022b029207 */ /* 0x000fe40004000000 */
[----:B------:R-:W-:Y:S03]  /*5f70*/  @P4 SHF.R.U32.HI R95, RZ, 0x10, R17 ;  /* 0x00000010ff5f4819 */ /* 0x000fe60000011611 */
[----:B------:R-:W-:Y:S02]  /*5f80*/  @!P1 IMAD.IADD R0, R2, 0x1, -R3 ;  /* 0x0000000102009824 */ /* 0x000fe400078e0a03 */
[----:B------:R-:W-:Y:S01]  /*5f90*/  @!P1 IMAD.IADD R2, R3, 0x1, -R2 ;  /* 0x0000000103029824 */ /* 0x000fe200078e0a02 */
[----:B------:R-:W-:Y:S01]  /*5fa0*/  USHF.L.U32 UR41, UR41, 0x6, URZ ;  /* 0x0000000629297899 */ /* 0x000fe200080006ff */
[----:B------:R-:W-:Y:S02]  /*5fb0*/  @!P1 IMAD R44, R0, R7, R44 ;  /* 0x00000007002c9224 */ /* 0x000fe400078e022c */
[----:B------:R-:W-:Y:S01]  /*5fc0*/  @!P1 IMAD R43, R2, R8, R43 ;  /* 0x00000008022b9224 */ /* 0x000fe200078e022b */
[----:B------:R-:W-:Y:S08]  /*5fd0*/  BRA.U !UP0, `(.L_x_96) ;  /* 0x00000001087c7547 */ /* 0x000ff0000b800000 */
[----:B------:R-:W1:Y:S01]  /*5fe0*/  LDCU.64 UR8, c[0x4][0x80] ;  /* 0x01001000ff0877ac */ /* 0x000e620008000a00 */
[----:B------:R-:W-:Y:S01]  /*5ff0*/  MOV R2, 0x0 ;  /* 0x0000000000027802 */ /* 0x000fe20000000f00 */
[----:B------:R-:W-:Y:S02]  /*6000*/  HFMA2 R12, -RZ, RZ, 0, 5.9604644775390625e-08 ;  /* 0x00000001ff0c7431 */ /* 0x000fe400000001ff */
[----:B------:R-:W-:Y:S01]  /*6010*/  IMAD.MOV.U32 R8, RZ, RZ, 0x70 ;  /* 0x00000070ff087424 */ /* 0x000fe200078e00ff */
[----:B------:R2:W3:Y:S01]  /*6020*/  LDC.64 R14, c[0x4][R2] ;  /* 0x01000000020e7b82 */ /* 0x0004e20000000a00 */
[----:B------:R-:W4:Y:S01]  /*6030*/  LDCU.64 UR6, c[0x4][0x88] ;  /* 0x01001100ff0677ac */ /* 0x000f220008000a00 */
[----:B------:R-:W-:Y:S01]  /*6040*/  IMAD.MOV.U32 R13, RZ, RZ, RZ ;  /* 0x000000ffff0d7224 */ /* 0x000fe200078e00ff */
[----:B------:R-:W2:Y:S01]  /*6050*/  LDCU.64 UR4, c[0x4][0x8] ;  /* 0x01000100ff0477ac */ /* 0x000ea20008000a00 */
[----:B-1----:R-:W-:Y:S01]  /*6060*/  MOV R5, UR9 ;  /* 0x0000000900057c02 */ /* 0x002fe20008000f00 */
[----:B------:R-:W-:Y:S01]  /*6070*/  IMAD.U32 R4, RZ, RZ, UR8 ;  /* 0x00000008ff047e24 */ /* 0x000fe2000f8e00ff */
[----:B----4-:R-:W-:Y:S01]  /*6080*/  MOV R7, UR7 ;  /* 0x0000000700077c02 */ /* 0x010fe20008000f00 */
[----:B------:R-:W-:Y:S01]  /*6090*/  IMAD.U32 R6, RZ, RZ, UR6 ;  /* 0x00000006ff067e24 */ /* 0x000fe2000f8e00ff */
[----:B--2---:R-:W-:Y:S01]  /*60a0*/  MOV R11, UR5 ;  /* 0x00000005000b7c02 */ /* 0x004fe20008000f00 */
[----:B------:R-:W-:Y:S02]  /*60b0*/  IMAD.U32 R10, RZ, RZ, UR4 ;  /* 0x00000004ff0a7e24 */ /* 0x000fe4000f8e00ff */
[----:B------:R-:W-:Y:S07]  /*60c0*/  LEPC R20, `(.L_x_97) ;  /* 0x000000001014794e */ /* 0x000fee0000000000 */
[----:B---3-5:R-:W-:Y:S05]  /*60d0*/  CALL.ABS.NOINC R14 ;  /* 0x000000000e007343 */ /* 0x028fea0003c00000 */
.L_x_97:
[----:B------:R-:W1:Y:S01]  /*60e0*/  LDCU.64 UR8, c[0x4][0x80] ;  /* 0x01001000ff0877ac */ /* 0x000e620008000a00 */
[----:B------:R-:W2:Y:S01]  /*60f0*/  LDC.64 R2, c[0x4][R2] ;  /* 0x0100000002027b82 */ /* 0x000ea20000000a00 */
[----:B------:R-:W-:Y:S02]  /*6100*/  HFMA2 R12, -RZ, RZ, 0, 5.9604644775390625e-08 ;  /* 0x00000001ff0c7431 */ /* 0x000fe400000001ff */
[----:B------:R-:W-:Y:S02]  /*6110*/  IMAD.MOV.U32 R8, RZ, RZ, 0x70 ;  /* 0x00000070ff087424 */ /* 0x000fe400078e00ff */
[----:B------:R-:W-:Y:S01]  /*6120*/  IMAD.MOV.U32 R13, RZ, RZ, RZ ;  /* 0x000000ffff0d7224 */ /* 0x000fe200078e00ff */
[----:B------:R-:W3:Y:S01]  /*6130*/  LDCU.64 UR6, c[0x4][0x88] ;  /* 0x01001100ff0677ac */ /* 0x000ee20008000a00 */
[----:B------:R-:W4:Y:S01]  /*6140*/  LDCU.64 UR4, c[0x4][0x8] ;  /* 0x01000100ff0477ac */ /* 0x000f220008000a00 */
[----:B-1----:R-:W-:Y:S02]  /*6150*/  MOV R4, UR8 ;  /* 0x0000000800047c02 */ /* 0x002fe40008000f00 */
[----:B------:R-:W-:Y:S02]  /*6160*/  MOV R5, UR9 ;  /* 0x0000000900057c02 */ /* 0x000fe40008000f00 */
[----:B---3--:R-:W-:Y:S01]  /*6170*/  MOV R7, UR7 ;  /* 0x0000000700077c02 */ /* 0x008fe20008000f00 */
[----:B------:R-:W-:Y:S01]  /*6180*/  IMAD.U32 R6, RZ, RZ, UR6 ;  /* 0x00000006ff067e24 */ /* 0x000fe2000f8e00ff */
[----:B----4-:R-:W-:Y:S01]  /*6190*/  MOV R11, UR5 ;  /* 0x00000005000b7c02 */ /* 0x010fe20008000f00 */
[----:B------:R-:W-:Y:S02]  /*61a0*/  IMAD.U32 R10, RZ, RZ, UR4 ;  /* 0x00000004ff0a7e24 */ /* 0x000fe4000f8e00ff */
[----:B------:R-:W-:Y:S07]  /*61b0*/  LEPC R20, `(.L_x_96) ;  /* 0x000000001014794e */ /* 0x000fee0000000000 */
[----:B--2---:R-:W-:Y:S05]  /*61c0*/  CALL.ABS.NOINC R2 ;  /* 0x0000000002007343 */ /* 0x004fea0003c00000 */
.L_x_96:
[----:B------:R-:W-:Y:S01]  /*61d0*/  ISETP.NE.U32.AND P4, PT, R82, RZ, PT ;  /* 0x000000ff5200720c */ /* 0x000fe20003f85070 */
[----:B------:R-:W-:Y:S01]  /*61e0*/  UISETP.NE.AND UP2, UPT, UR53, URZ, UPT ;  /* 0x000000ff3500728c */ /* 0x000fe2000bf45270 */
[----:B------:R-:W-:Y:S01]  /*61f0*/  ISETP.NE.U32.AND P2, PT, RZ, UR38, PT ;  /* 0x00000026ff007c0c */ /* 0x000fe2000bf45070 */
[----:B------:R-:W-:Y:S01]  /*6200*/  UISETP.NE.U32.AND UP1, UPT, UR44, URZ, UPT ;  /* 0x000000ff2c00728c */ /* 0x000fe2000bf25070 */
[----:B------:R-:W-:Y:S01]  /*6210*/  ISETP.NE.AND.EX P4, PT, R83, RZ, PT, P4 ;  /* 0x000000ff5300720c */ /* 0x000fe20003f85340 */
[----:B------:R-:W-:Y:S01]  /*6220*/  UPLOP3.LUT UP0, UPT, UPT, UPT, UPT, 0x40, 0x4 ;  /* 0x000000000004789c */ /* 0x000fe20003f0e870 */
[----:B------:R-:W-:Y:S01]  /*6230*/  ISETP.NE.AND.EX P2, PT, RZ, UR39, PT, P2 ;  /* 0x00000027ff007c0c */ /* 0x000fe2000bf45320 */
[----:B------:R-:W-:Y:S01]  /*6240*/  UISETP.NE.AND.EX UP1, UPT, UR45, URZ, UPT, UP1 ;  /* 0x000000ff2d00728c */ /* 0x000fe2000bf25310 */
[----:B------:R-:W-:Y:S04]  /*6250*/  PLOP3.LUT P1, PT, PT, PT, UP2, 0x80, 0x8 ;  /* 0x000000000008781c */ /* 0x000fe80003f2f028 */
[----:B------:R-:W-:Y:S06]  /*6260*/  @UP2 UPLOP3.LUT UP0, UPT, UPT, UPT, UP1, 0x80, 0x8 ;  /* 0x000000000008289c */ /* 0x000fec0003f0f010 */
[----:B------:R-:W-:Y:S01]  /*6270*/  PLOP3.LUT P0, PT, PT, PT, UP0, 0x80, 0x8 ;  /* 0x000000000008781c */ /* 0x000fe20003f0f008 */
[----:B------:R-:W-:Y:S01]  /*6280*/  @!UPT UIADD3 URZ, UPT, UPT, URZ, URZ, URZ ;  /* 0x000000fffffff290 */ /* 0x000fe2000fffe0ff */
[----:B------:R-:W-:Y:S11]  /*6290*/  BRA.U !UP1, `(.L_x_98) ;  /* 0x0000000109387547 */ /* 0x000ff6000b800000 */
[----:B------:R-:W-:Y:S01]  /*62a0*/  UISETP.NE.U32.AND UP0, UPT, UR38, URZ, UPT ;  /* 0x000000ff2600728c */ /* 0x000fe2000bf05070 */
[----:B------:R-:W-:Y:S02]  /*62b0*/  HFMA2 R0, -RZ, RZ, 0, 5.9604644775390625e-08 ;  /* 0x00000001ff007431 */ /* 0x000fe400000001ff */
[----:B------:R-:W-:Y:S01]  /*62c0*/  IMAD.MOV.U32 R88, RZ, RZ, 0x1 ;  /* 0x00000001ff587424 */ /* 0x000fe200078e00ff */
[----:B------:R-:W-:Y:S06]  /*62d0*/  UISETP.NE.AND.EX UP0, UPT, UR39, URZ, UPT, UP0 ;  /* 0x000000ff2700728c */ /* 0x000fec000bf05300 */
[----:B------:R-:W-:Y:S05]  /*62e0*/  PLOP3.LUT P3, PT, PT, PT, UP0, 0x80, 0x8 ;  /* 0x000000000008781c */ /* 0x000fea0003f6f008 */
[----:B------:R-:W1:Y:S01]  /*62f0*/  @UP0 LDCU.64 UR6, c[0x0][0xc88] ;  /* 0x00019100ff0607ac */ /* 0x000e620008000a00 */
[----:B------:R-:W-:Y:S07]  /*6300*/  @UP0 UIMAD UR4, UR36, UR44, URZ ;  /* 0x0000002c240402a4 */ /* 0x000fee000f8e02ff */
[----:B------:R-:W-:Y:S01]  /*6310*/  @!P3 PRMT R88, R0, 0x7610, R88 ;  /* 0x000076100058b816 */ /* 0x000fe20000000058 */
[----:B-1----:R-:W-:Y:S03]  /*6320*/  @UP0 UIMAD.WIDE UR6, UR4, 0x4, UR6 ;  /* 0x00000004040608a5 */ /* 0x002fe6000f8e0206 */
[----:B------:R-:W1:Y:S03]  /*6330*/  @!UP0 LDCU UR4, c[0x0][0xc80] ;  /* 0x00019000ff0487ac */ /* 0x000e660008000800 */
[----:B------:R-:W-:Y:S01]  /*6340*/  IMAD.U32 R2, RZ, RZ, UR6 ;  /* 0x00000006ff027e24 */ /* 0x000fe2000f8e00ff */
[----:B------:R-:W-:Y:S05]  /*6350*/  MOV R3, UR7 ;  /* 0x0000000700037c02 */ /* 0x000fea0008000f00 */
[----:B-----5:R2:W5:Y:S02]  /*6360*/  @P3 LDG.E R49, desc[UR46][R2.64] ;  /* 0x0000002e02313981 */ /* 0x020564000c1e1900 */
[----:B-12---:R-:W-:Y:S02]  /*6370*/  @!P3 IMAD.U32 R49, RZ, RZ, UR4 ;  /* 0x00000004ff31be24 */ /* 0x006fe4000f8e00ff */
.L_x_98:
[----:B------:R-:W-:Y:S05]  /*6380*/  @!P4 BRA `(.L_x_99) ;  /* 0x000000000020c947 */ /* 0x000fea0003800000 */
[----:B------:R-:W-:Y:S04]  /*6390*/  ISETP.NE.U32.AND P3, PT, R80, RZ, PT ;  /* 0x000000ff5000720c */ /* 0x000fe80003f65070 */
[----:B------:R-:W-:Y:S11]  /*63a0*/  ISETP.NE.AND.EX P3, PT, R81, RZ, PT, P3 ;  /* 0x000000ff5100720c */ /* 0x000ff60003f65330 */
[----:B------:R-:W-:Y:S02]  /*63b0*/  @!UPT UIADD3 URZ, UPT, UPT, URZ, URZ, URZ ;  /* 0x000000fffffff290 */ /* 0x000fe4000fffe0ff */
[----:B------:R-:W1:Y:S01]  /*63c0*/  @P3 LDC.64 R2, c[0x0][0xca8] ;  /* 0x00032a00ff023b82 */ /* 0x000e620000000a00 */
[----:B------:R-:W-:Y:S04]  /*63d0*/  @P3 IMAD R0, R82, UR36, RZ ;  /* 0x0000002452003c24 */ /* 0x000fe8000f8e02ff */
[----:B-1----:R-:W-:Y:S05]  /*63e0*/  @P3 IMAD.WIDE R2, R0, 0x4, R2 ;  /* 0x0000000400023825 */ /* 0x002fea00078e0202 */
[----:B-----5:R1:W5:Y:S02]  /*63f0*/  @P3 LDG.E R47, desc[UR46][R2.64] ;  /* 0x0000002e022f3981 */ /* 0x020364000c1e1900 */
[----:B-1----:R-:W2:Y:S02]  /*6400*/  @!P3 LDC R47, c[0x0][0xca0] ;  /* 0x00032800ff2fbb82 */ /* 0x002ea40000000800 */
.L_x_99:
[----:B-----5:R-:W-:Y:S01]  /*6410*/  FSETP.NEU.AND P3, PT, R49, RZ, PT ;  /* 0x000000ff3100720b */ /* 0x020fe20003f6d000 */
[----:B------:R-:W-:Y:S01]  /*6420*/  ULOP3.LUT UR4, UR51, 0x1, URZ, 0x3c, !UPT ;  /* 0x0000000133047892 */ /* 0x000fe2000f8e3cff */
[----:B------:R-:W-:Y:S01]  /*6430*/  SEL R4, RZ, 0xffffffff, P2 ;  /* 0xffffffffff047807 */ /* 0x000fe20001000000 */
[----:B------:R-:W-:Y:S01]  /*6440*/  IMAD.U32 R72, RZ, RZ, UR56 ;  /* 0x00000038ff487e24 */ /* 0x000fe2000f8e00ff */
[----:B------:R-:W-:Y:S01]  /*6450*/  @P1 LOP3.LUT P2, RZ, R88, 0xff, RZ, 0xc0, !PT ;  /* 0x000000ff58ff1812 */ /* 0x000fe2000784c0ff */
[----:B------:R-:W-:Y:S01]  /*6460*/  IMAD.SHL.U32 R106, R94, 0x10, RZ ;  /* 0x000000105e6a7824 */ /* 0x000fe200078e00ff */
[----:B------:R-:W-:Y:S01]  /*6470*/  @P1 SEL R0, RZ, 0xffffffff, P3 ;  /* 0xffffffffff001807 */ /* 0x000fe20001800000 */
[----:B------:R-:W-:Y:S01]  /*6480*/  IMAD.U32 R107, RZ, RZ, UR4 ;  /* 0x00000004ff6b7e24 */ /* 0x000fe2000f8e00ff */
[----:B------:R-:W-:Y:S01]  /*6490*/  LEA R73, R45, UR48, 0x3 ;  /* 0x000000302d497c11 */ /* 0x000fe2000f8e18ff */
[----:B------:R-:W-:Y:S01]  /*64a0*/  IMAD.SHL.U32 R72, R72, 0x2000, RZ ;  /* 0x0000200048487824 */ /* 0x000fe200078e00ff */
[----:B------:R-:W-:Y:S01]  /*64b0*/  @P0 SEL R0, R4, R0, !P2 ;  /* 0x0000000004000207 */ /* 0x000fe20005000000 */
[----:B------:R-:W-:Y:S01]  /*64c0*/  IMAD.SHL.U32 R105, R93, 0x10, RZ ;  /* 0x000000105d697824 */ /* 0x000fe200078e00ff */
[----:B------:R-:W-:Y:S01]  /*64d0*/  PLOP3.LUT P2, PT, PT, PT, UP1, 0x80, 0x8 ;  /* 0x000000000008781c */ /* 0x000fe20003f4f018 */
[----:B------:R-:W-:Y:S01]  /*64e0*/  IMAD.IADD R67, R99, 0x1, R72 ;  /* 0x0000000163437824 */ /* 0x000fe200078e0248 */
[----:B------:R-:W-:Y:S01]  /*64f0*/  @P1 LOP3.LUT R0, R0, 0x1, RZ, 0xc0, !PT ;  /* 0x0000000100001812 */ /* 0x000fe200078ec0ff */
[----:B------:R-:W-:Y:S01]  /*6500*/  BSSY B1, `(.L_x_100) ;  /* 0x0000039000017945 */ /* 0x000fe20003800000 */
[----:B------:R-:W-:Y:S01]  /*6510*/  LOP3.LUT P4, R102, R88, 0xff, RZ, 0xc0, !PT ;  /* 0x000000ff58667812 */ /* 0x000fe2000788c0ff */
[----:B------:R-:W-:Y:S01]  /*6520*/  IMAD.IADD R66, R67, 0x1, R106 ;  /* 0x0000000143427824 */ /* 0x000fe200078e026a */
[----:B------:R-:W-:Y:S01]  /*6530*/  ISETP.NE.U32.OR P5, PT, R0, 0x1, !P1 ;  /* 0x000000010000780c */ /* 0x000fe20004fa5470 */
[----:B------:R-:W-:Y:S01]  /*6540*/  IMAD.U32 R0, RZ, RZ, UR56 ;  /* 0x00000038ff007e24 */ /* 0x000fe2000f8e00ff */
[----:B------:R-:W-:Y:S01]  /*6550*/  SEL R3, RZ, 0xffffffff, P3 ;  /* 0xffffffffff037807 */ /* 0x000fe20001800000 */
[----:B------:R-:W-:Y:S01]  /*6560*/  IMAD.MOV.U32 R75, RZ, RZ, 0x1 ;  /* 0x00000001ff4b7424 */ /* 0x000fe200078e00ff */
[----:B------:R-:W-:Y:S01]  /*6570*/  P2R R104, PR, RZ, 0x20 ;  /* 0x00000020ff687803 */ /* 0x000fe20000000000 */
[----:B------:R-:W-:Y:S01]  /*6580*/  IMAD R48, R45, 0x40, R46 ;  /* 0x000000402d307824 */ /* 0x000fe200078e022e */
[----:B------:R-:W-:Y:S01]  /*6590*/  LEA R0, R0, UR48, 0x3 ;  /* 0x0000003000007c11 */ /* 0x000fe2000f8e18ff */
[----:B------:R-:W-:Y:S01]  /*65a0*/  IMAD.U32 R74, RZ, RZ, UR56 ;  /* 0x00000038ff4a7e24 */ /* 0x000fe2000f8e00ff */
[----:B------:R-:W-:Y:S02]  /*65b0*/  @P2 SEL R3, R4, R3, !P4 ;  /* 0x0000000304032207 */ /* 0x000fe40006000000 */
[----:B------:R-:W-:Y:S02]  /*65c0*/  CS2R R78, SRZ ;  /* 0x00000000004e7805 */ /* 0x000fe4000001ff00 */
[----:B------:R-:W-:Y:S02]  /*65d0*/  CS2R R76, SRZ ;  /* 0x00000000004c7805 */ /* 0x000fe4000001ff00 */
[----:B------:R-:W-:Y:S02]  /*65e0*/  CS2R R70, SRZ ;  /* 0x0000000000467805 */ /* 0x000fe4000001ff00 */
[----:B------:R-:W-:Y:S02]  /*65f0*/  LOP3.LUT R3, R3, 0x1, RZ, 0xc0, !PT ;  /* 0x0000000103037812 */ /* 0x000fe400078ec0ff */
[----:B------:R-:W-:Y:S02]  /*6600*/  CS2R R68, SRZ ;  /* 0x0000000000447805 */ /* 0x000fe4000001ff00 */
[----:B------:R-:W-:Y:S02]  /*6610*/  @P5 SHF.L.U32 R2, R107, 0x1f, RZ ;  /* 0x0000001f6b025819 */ /* 0x000fe400000006ff */
[----:B------:R-:W-:Y:S02]  /*6620*/  CS2R R62, SRZ ;  /* 0x00000000003e7805 */ /* 0x000fe4000001ff00 */
[----:B------:R-:W-:Y:S02]  /*6630*/  ISETP.NE.U32.AND P2, PT, R3, 0x1, PT ;  /* 0x000000010300780c */ /* 0x000fe40003f45070 */
[----:B------:R-:W-:Y:S01]  /*6640*/  CS2R R60, SRZ ;  /* 0x00000000003c7805 */ /* 0x000fe2000001ff00 */
[----:B------:R1:W3:Y:S01]  /*6650*/  @P5 SYNCS.PHASECHK.TRANS64.TRYWAIT P1, [R0+URZ+0x70], R2 ;  /* 0x00007002000055a7 */ /* 0x0002e200080211ff */
[----:B------:R-:W-:Y:S02]  /*6660*/  CS2R R58, SRZ ;  /* 0x00000000003a7805 */ /* 0x000fe4000001ff00 */
[----:B------:R-:W-:Y:S02]  /*6670*/  P2R R108, PR, RZ, 0x4 ;  /* 0x00000004ff6c7803 */ /* 0x000fe40000000000 */
[----:B------:R-:W-:Y:S01]  /*6680*/  CS2R R56, SRZ ;  /* 0x0000000000387805 */ /* 0x000fe2000001ff00 */
[----:B------:R-:W-:Y:S02]  /*6690*/  IMAD.IADD R65, R67, 0x1, R105 ;  /* 0x0000000143417824 */ /* 0x000fe400078e0269 */
[----:B------:R-:W-:Y:S01]  /*66a0*/  IMAD.IADD R64, R98, 0x1, R66 ;  /* 0x0000000162407824 */ /* 0x000fe200078e0242 */
[----:B-1----:R-:W-:Y:S04]  /*66b0*/  SHF.L.U32 R2, R97, 0x1f, RZ ;  /* 0x0000001f61027819 */ /* 0x002fe800000006ff */
[----:B------:R1:W4:Y:S01]  /*66c0*/  SYNCS.PHASECHK.TRANS64.TRYWAIT P0, [R73+URZ+0xd0], R2 ;  /* 0x0000d002490075a7 */ /* 0x00032200080011ff */
[----:B---3--:R-:W-:Y:S01]  /*66d0*/  @P5 SEL R75, RZ, 0x1, !P1 ;  /* 0x00000001ff4b5807 */ /* 0x008fe20004800000 */
[----:B-1----:R-:W-:Y:S06]  /*66e0*/  @!P5 BRA `(.L_x_101) ;  /* 0x000000000068d947 */ /* 0x002fec0003800000 */
[----:B------:R-:W-:Y:S01]  /*66f0*/  ISETP.NE.AND P1, PT, R75, RZ, PT ;  /* 0x000000ff4b00720c */ /* 0x000fe20003f25270 */
[----:B------:R-:W-:Y:S01]  /*6700*/  BSSY B0, `(.L_x_102) ;  /* 0x000000d000007945 */ /* 0x000fe20003800000 */
[----:B------:R-:W-:Y:S02]  /*6710*/  CS2R R58, SRZ ;  /* 0x00000000003a7805 */ /* 0x000fe4000001ff00 */
[----:B------:R-:W-:Y:S02]  /*6720*/  CS2R R56, SRZ ;  /* 0x0000000000387805 */ /* 0x000fe4000001ff00 */
[----:B------:R-:W-:Y:S02]  /*6730*/  CS2R R62, SRZ ;  /* 0x00000000003e7805 */ /* 0x000fe4000001ff00 */
[----:B------:R-:W-:Y:S02]  /*6740*/  CS2R R60, SRZ ;  /* 0x00000000003c7805 */ /* 0x000fe4000001ff00 */
[----:B------:R-:W-:Y:S02]  /*6750*/  CS2R R70, SRZ ;  /* 0x0000000000467805 */ /* 0x000fe4000001ff00 */
[----:B------:R-:W-:Y:S02]  /*6760*/  CS2R R68, SRZ ;  /* 0x0000000000447805 */ /* 0x000fe4000001ff00 */
[----:B------:R-:W-:Y:S02]  /*6770*/  CS2R R78, SRZ ;  /* 0x00000000004e7805 */ /* 0x000fe4000001ff00 */
[----:B------:R-:W-:Y:S01]  /*6780*/  CS2R R76, SRZ ;  /* 0x00000000004c7805 */ /* 0x000fe2000001ff00 */
[----:B------:R-:W-:Y:S06]  /*6790*/  @P1 BRA `(.L_x_103) ;  /* 0x00000000000c1947 */ /* 0x000fec0003800000 */
[----:B------:R-:W-:Y:S04]  /*67a0*/  SHF.L.U32 R3, R107, 0x1f, RZ ;  /* 0x0000001f6b037819 */ /* 0x000fe800000006ff */
[----:B------:R-:W1:Y:S02]  /*67b0*/  SYNCS.PHASECHK.TRANS64.TRYWAIT P1, [R0+URZ+0x70], R3 ;  /* 0x00007003000075a7 */ /* 0x000e6400080211ff */
[----:B-1----:R-:W-:Y:S05]  /*67c0*/  @!P1 BRA `(.L_x_104) ;  /* 0x0000002400649947 */ /* 0x002fea0003800000 */
.L_x_103:
[----:B------:R-:W-:Y:S05]  /*67d0*/  BSYNC B0 ;  /* 0x0000000000007941 */ /* 0x000fea0003800000 */
.L_x_102:
[----:B------:R-:W-:Y:S01]  /*67e0*/  ISETP.NE.AND P1, PT, R108, RZ, PT ;  /* 0x000000ff6c00720c */ /* 0x000fe20003f25270 */
[----:B------:R-:W-:Y:S04]  /*67f0*/  UIADD3 UR5, UPT, UPT, UR56, 0x1, URZ ;  /* 0x0000000138057890 */ /* 0x000fe8000fffe0ff */
[----:B------:R-:W-:Y:S04]  /*6800*/  UISETP.NE.AND UP0, UPT, UR5, 0x3, UPT ;  /* 0x000000030500788c */ /* 0x000fe8000bf05270 */
[----:B------:R-:W-:Y:S02]  /*6810*/  USEL UR4, URZ, 0x1, UP0 ;  /* 0x00000001ff047887 */ /* 0x000fe40008000000 */
[----:B------:R-:W-:Y:S02]  /*6820*/  USEL UR5, UR5, URZ, UP0 ;  /* 0x000000ff05057287 */ /* 0x000fe40008000000 */
[----:B------:R3:W1:Y:S02]  /*6830*/  @P1 LDS.128 R56, [R67] ;  /* 0x0000000043381984 */ /* 0x0006640000000c00 */
[----:B------:R-:W-:Y:S02]  /*6840*/  LOP3.LUT R107, R107, UR4, RZ, 0x3c, !PT ;  /* 0x000000046b6b7c12 */ /* 0x000fe4000f8e3cff */
[----:B------:R3:W1:Y:S01]  /*6850*/  @P1 LDS.128 R60, [R66+0x10] ;  /* 0x00001000423c1984 */ /* 0x0006620000000c00 */
[----:B------:R-:W-:Y:S03]  /*6860*/  IMAD.U32 R74, RZ, RZ, UR5 ;  /* 0x00000005ff4a7e24 */ /* 0x000fe6000f8e00ff */
[----:B------:R3:W1:Y:S04]  /*6870*/  @P1 LDS.128 R68, [R65+0x20] ;  /* 0x0000200041441984 */ /* 0x0006680000000c00 */
[----:B------:R3:W1:Y:S02]  /*6880*/  @P1 LDS.128 R76, [R64+0x10] ;  /* 0x00001000404c1984 */ /* 0x0006640000000c00 */
.L_x_101:
[----:B------:R-:W-:Y:S05]  /*6890*/  BSYNC B1 ;  /* 0x0000000000017941 */ /* 0x000fea0003800000 */
.L_x_100:
[----:B-1----:R-:W-:Y:S04]  /*68a0*/  SHF.R.U32.HI R0, RZ, 0x15, R48 ;  /* 0x00000015ff007819 */ /* 0x002fe80000011630 */
[----:B------:R-:W-:Y:S01]  /*68b0*/  LOP3.LUT P1, RZ, R0, 0x3, R92, 0x48, !PT ;  /* 0x0000000300ff7812 */ /* 0x000fe2000782485c */
[----:B------:R-:W-:Y:S01]  /*68c0*/  @!UPT UIADD3 URZ, UPT, UPT, URZ, URZ, URZ ;  /* 0x000000fffffff290 */ /* 0x000fe2000fffe0ff */
[----:B----4-:R-:W-:Y:S11]  /*68d0*/  @P0 BRA `(.L_x_105) ;  /* 0x0000000000080947 */ /* 0x010ff60003800000 */
[----:B------:R-:W1:Y:S02]  /*68e0*/  SYNCS.PHASECHK.TRANS64.TRYWAIT P0, [R73+URZ+0xd0], R2 ;  /* 0x0000d002490075a7 */ /* 0x000e6400080011ff */
[----:B-1----:R-:W-:Y:S05]  /*68f0*/  @!P0 BRA `(.L_x_106) ;  /* 0x00000024002c8947 */ /* 0x002fea0003800000 */
.L_x_105:
[----:B------:R-:W-:Y:S05]  /*6900*/  @!P1 BRA `(.L_x_107) ;  /* 0x0000000000409947 */ /* 0x000fea0003800000 */
[----:B------:R-:W4:Y:S01]  /*6910*/  LDCU.64 UR8, c[0x4][0x70] ;  /* 0x01000e00ff0877ac */ /* 0x000f220008000a00 */
[----:B------:R-:W-:Y:S01]  /*6920*/  MOV R3, 0x0 ;  /* 0x0000000000037802 */ /* 0x000fe20000000f00 */
[----:B------:R-:W-:Y:S02]  /*6930*/  HFMA2 R12, -RZ, RZ, 0, 5.9604644775390625e-08 ;  /* 0x00000001ff0c7431 */ /* 0x000fe400000001ff */
[----:B------:R-:W-:Y:S02]  /*6940*/  IMAD.MOV.U32 R8, RZ, RZ, 0x192 ;  /* 0x00000192ff087424 */ /* 0x000fe400078e00ff */
[----:B------:R-:W-:Y:S01]  /*6950*/  IMAD.MOV.U32 R13, RZ, RZ, RZ ;  /* 0x000000ffff0d7224 */ /* 0x000fe200078e00ff */
[----:B------:R-:W5:Y:S01]  /*6960*/  LDCU.64 UR6, c[0x4][0x78] ;  /* 0x01000f00ff0677ac */ /* 0x000f620008000a00 */
[----:B-1----:R-:W1:Y:S01]  /*6970*/  LDC.64 R2, c[0x4][R3] ;  /* 0x0100000003027b82 */ /* 0x002e620000000a00 */
[----:B------:R-:W2:Y:S01]  /*6980*/  LDCU.64 UR4, c[0x4][0x10] ;  /* 0x01000200ff0477ac */ /* 0x000ea20008000a00 */
[----:B----4-:R-:W-:Y:S01]  /*6990*/  MOV R5, UR9 ;  /* 0x0000000900057c02 */ /* 0x010fe20008000f00 */
[----:B------:R-:W-:Y:S01]  /*69a0*/  IMAD.U32 R4, RZ, RZ, UR8 ;  /* 0x00000008ff047e24 */ /* 0x000fe2000f8e00ff */
[----:B-----5:R-:W-:Y:S01]  /*69b0*/  MOV R7, UR7 ;  /* 0x0000000700077c02 */ /* 0x020fe20008000f00 */
[----:B------:R-:W-:Y:S01]  /*69c0*/  IMAD.U32 R6, RZ, RZ, UR6 ;  /* 0x00000006ff067e24 */ /* 0x000fe2000f8e00ff */
[----:B--2---:R-:W-:Y:S01]  /*69d0*/  MOV R11, UR5 ;  /* 0x00000005000b7c02 */ /* 0x004fe20008000f00 */
[----:B------:R-:W-:Y:S02]  /*69e0*/  IMAD.U32 R10, RZ, RZ, UR4 ;  /* 0x00000004ff0a7e24 */ /* 0x000fe4000f8e00ff */
[----:B------:R-:W-:Y:S07]  /*69f0*/  LEPC R20, `(.L_x_107) ;  /* 0x000000001014794e */ /* 0x000fee0000000000 */
[----:B-1-3--:R-:W-:Y:S05]  /*6a00*/  CALL.ABS.NOINC R2 ;  /* 0x0000000002007343 */ /* 0x00afea0003c00000 */
.L_x_107:
[----:B------:R-:W-:Y:S01]  /*6a10*/  SHF.L.U32 R50, R56, 0x10, RZ ;  /* 0x0000001038327819 */ /* 0x000fe200000006ff */
[----:B------:R-:W-:Y:S05]  /*6a20*/  WARPSYNC.ALL ;  /* 0x0000000000007948 */ /* 0x000fea0003800000 */
[----:B------:R-:W-:Y:S01]  /*6a30*/  R2UR UR4, R48 ;  /* 0x00000000300472ca */ /* 0x000fe200000e0000 */
[----:B------:R-:W-:Y:S01]  /*6a40*/  BSSY.RECONVERGENT B0, `(.L_x_108) ;  /* 0x0000085000007945 */ /* 0x000fe20003800200 */
[----:B------:R-:W-:Y:S02]  /*6a50*/  LOP3.LUT R51, R56, 0xffff0000, RZ, 0xc0, !PT ;  /* 0xffff000038337812 */ /* 0x000fe400078ec0ff */
[----:B------:R-:W-:Y:S02]  /*6a60*/  SHF.L.U32 R52, R57, 0x10, RZ ;  /* 0x0000001039347819 */ /* 0x000fe400000006ff */
[----:B------:R-:W-:Y:S07]  /*6a70*/  ISETP.NE.AND P0, PT, R100, RZ, PT ;  /* 0x000000ff6400720c */ /* 0x000fee0003f05270 */
[----:B------:R-:W2:Y:S02]  /*6a80*/  LDTM.x32 R4, tmem[UR4] ;  /* 0x00000004000479ee */ /* 0x000ea400082c0000 */
[C---:B--2---:R-:W-:Y:S01]  /*6a90*/  FMUL R0, R47.reuse, R4 ;  /* 0x000000042f007220 */ /* 0x044fe20000400000 */
[C---:B-1----:R-:W-:Y:S01]  /*6aa0*/  FMUL R2, R47.reuse, R5 ;  /* 0x000000052f027220 */ /* 0x042fe20000400000 */
[C---:B------:R-:W-:Y:S01]  /*6ab0*/  FMUL R4, R47.reuse, R8 ;  /* 0x000000082f047220 */ /* 0x040fe20000400000 */
[C---:B------:R-:W-:Y:S01]  /*6ac0*/  FMUL R3, R47.reuse, R6 ;  /* 0x000000062f037220 */ /* 0x040fe20000400000 */
[C---:B------:R-:W-:Y:S01]  /*6ad0*/  FMUL R5, R47.reuse, R9 ;  /* 0x000000092f057220 */ /* 0x040fe20000400000 */
[C---:B------:R-:W-:Y:S01]  /*6ae0*/  FMUL R8, R47.reuse, R12 ;  /* 0x0000000c2f087220 */ /* 0x040fe20000400000 */
[C---:B------:R-:W-:Y:S01]  /*6af0*/  FMUL R6, R47.reuse, R10 ;  /* 0x0000000a2f067220 */ /* 0x040fe20000400000 */
[C---:B------:R-:W-:Y:S01]  /*6b00*/  FMUL R9, R47.reuse, R13 ;  /* 0x0000000d2f097220 */ /* 0x040fe20000400000 */
[----:B------:R-:W-:Y:S01]  /*6b10*/  FMUL R12, R47, R16 ;  /* 0x000000102f0c7220 */ /* 0x000fe20000400000 */
[----:B------:R-:W-:Y:S01]  /*6b20*/  FFMA R0, R49, R50, R0 ;  /* 0x0000003231007223 */ /* 0x000fe20000000000 */
[C---:B------:R-:W-:Y:S01]  /*6b30*/  FMUL R10, R47.reuse, R14 ;  /* 0x0000000e2f0a7220 */ /* 0x040fe20000400000 */
[C---:B------:R-:W-:Y:S01]  /*6b40*/  FMUL R13, R47.reuse, R17 ;  /* 0x000000112f0d7220 */ /* 0x040fe20000400000 */
[----:B------:R-:W-:Y:S01]  /*6b50*/  FMUL R16, R47, R20 ;  /* 0x000000142f107220 */ /* 0x000fe20000400000 */
[----:B------:R-:W-:Y:S01]  /*6b60*/  FFMA R2, R49, R51, R2 ;  /* 0x0000003331027223 */ /* 0x000fe20000000002 */
[C---:B------:R-:W-:Y:S01]  /*6b70*/  FMUL R14, R47.reuse, R18 ;  /* 0x000000122f0e7220 */ /* 0x040fe20000400000 */
[C---:B------:R-:W-:Y:S01]  /*6b80*/  FMUL R17, R47.reuse, R21 ;  /* 0x000000152f117220 */ /* 0x040fe20000400000 */
[C---:B------:R-:W-:Y:S01]  /*6b90*/  FMUL R20, R47.reuse, R24 ;  /* 0x000000182f147220 */ /* 0x040fe20000400000 */
[C---:B------:R-:W-:Y:S01]  /*6ba0*/  FMUL R18, R47.reuse, R22 ;  /* 0x000000162f127220 */ /* 0x040fe20000400000 */
[C---:B------:R-:W-:Y:S01]  /*6bb0*/  FMUL R21, R47.reuse, R25 ;  /* 0x000000192f157220 */ /* 0x040fe20000400000 */
[C---:B------:R-:W-:Y:S01]  /*6bc0*/  FMUL R24, R47.reuse, R28 ;  /* 0x0000001c2f187220 */ /* 0x040fe20000400000 */
[C---:B------:R-:W-:Y:S01]  /*6bd0*/  FMUL R22, R47.reuse, R26 ;  /* 0x0000001a2f167220 */ /* 0x040fe20000400000 */
[C---:B------:R-:W-:Y:S01]  /*6be0*/  FMUL R25, R47.reuse, R29 ;  /* 0x0000001d2f197220 */ /* 0x040fe20000400000 */
[----:B------:R-:W-:Y:S01]  /*6bf0*/  FMUL R28, R47, R32 ;  /* 0x000000202f1c7220 */ /* 0x000fe20000400000 */
[----:B------:R-:W-:Y:S01]  /*6c00*/  LOP3.LUT R32, R57, 0xffff0000, RZ, 0xc0, !PT ;  /* 0xffff000039207812 */ /* 0x000fe200078ec0ff */
[C---:B------:R-:W-:Y:S01]  /*6c10*/  FMUL R26, R47.reuse, R30 ;  /* 0x0000001e2f1a7220 */ /* 0x040fe20000400000 */
[----:B------:R-:W-:Y:S01]  /*6c20*/  FMUL R29, R47, R33 ;  /* 0x000000212f1d7220 */ /* 0x000fe20000400000 */
[----:B------:R-:W-:Y:S01]  /*6c30*/  SHF.L.U32 R33, R58, 0x10, RZ ;  /* 0x000000103a217819 */ /* 0x000fe200000006ff */
[----:B------:R-:W-:Y:S01]  /*6c40*/  FFMA R3, R49, R52, R3 ;  /* 0x0000003431037223 */ /* 0x000fe20000000003 */
[----:B------:R-:W-:Y:S01]  /*6c50*/  F2FP.BF16.F32.PACK_AB R52, R2, R0 ;  /* 0x000000000234723e */ /* 0x000fe200000010ff */
[----:B------:R-:W-:Y:S01]  /*6c60*/  FMUL R7, R47, R7 ;  /* 0x000000072f077220 */ /* 0x000fe20000400000 */
[----:B------:R-:W-:Y:S01]  /*6c70*/  SHF.L.U32 R0, R59, 0x10, RZ ;  /* 0x000000103b007819 */ /* 0x000fe200000006ff */
[----:B------:R-:W-:Y:S01]  /*6c80*/  FMUL R30, R47, R34 ;  /* 0x000000222f1e7220 */ /* 0x000fe20000400000 */
[----:B------:R-:W-:Y:S01]  /*6c90*/  LOP3.LUT R34, R58, 0xffff0000, RZ, 0xc0, !PT ;  /* 0xffff00003a227812 */ /* 0x000fe200078ec0ff */
[----:B------:R-:W-:Y:S01]  /*6ca0*/  FFMA R7, R49, R32, R7 ;  /* 0x0000002031077223 */ /* 0x000fe20000000007 */
[----:B------:R-:W-:Y:S01]  /*6cb0*/  LOP3.LUT R2, R59, 0xffff0000, RZ, 0xc0, !PT ;  /* 0xffff00003b027812 */ /* 0x000fe200078ec0ff */
[----:B------:R-:W-:Y:S01]  /*6cc0*/  FFMA R4, R49, R33, R4 ;  /* 0x0000002131047223 */ /* 0x000fe20000000004 */
[----:B------:R-:W-:Y:S01]  /*6cd0*/  FMUL R11, R47, R11 ;  /* 0x0000000b2f0b7220 */ /* 0x000fe20000400000 */
[----:B------:R-:W-:Y:S01]  /*6ce0*/  FFMA R5, R49, R34, R5 ;  /* 0x0000002231057223 */ /* 0x000fe20000000005 */
[----:B------:R-:W-:Y:S01]  /*6cf0*/  F2FP.BF16.F32.PACK_AB R53, R7, R3 ;  /* 0x000000030735723e */ /* 0x000fe200000010ff */
[C---:B------:R-:W-:Y:S01]  /*6d00*/  FFMA R6, R49.reuse, R0, R6 ;  /* 0x0000000031067223 */ /* 0x040fe20000000006 */
[C---:B------:R-:W-:Y:S01]  /*6d10*/  SHF.L.U32 R0, R60.reuse, 0x10, RZ ;  /* 0x000000103c007819 */ /* 0x040fe200000006ff */
[----:B------:R-:W-:Y:S01]  /*6d20*/  FFMA R11, R49, R2, R11 ;  /* 0x00000002310b7223 */ /* 0x000fe2000000000b */
[----:B------:R-:W-:Y:S01]  /*6d30*/  LOP3.LUT R2, R60, 0xffff0000, RZ, 0xc0, !PT ;  /* 0xffff00003c027812 */ /* 0x000fe200078ec0ff */
[----:B------:R-:W-:Y:S01]  /*6d40*/  FMUL R15, R47, R15 ;  /* 0x0000000f2f0f7220 */ /* 0x000fe20000400000 */
[----:B------:R-:W-:Y:S01]  /*6d50*/  SHF.L.U32 R3, R61, 0x10, RZ ;  /* 0x000000103d037819 */ /* 0x000fe200000006ff */
[----:B------:R-:W-:Y:S01]  /*6d60*/  FFMA R8, R49, R0, R8 ;  /* 0x0000000031087223 */ /* 0x000fe20000000008 */
[----:B------:R-:W-:Y:S01]  /*6d70*/  LOP3.LUT R0, R61, 0xffff0000, RZ, 0xc0, !PT ;  /* 0xffff00003d007812 */ /* 0x000fe200078ec0ff */
[C---:B------:R-:W-:Y:S01]  /*6d80*/  FFMA R9, R49.reuse, R2, R9 ;  /* 0x0000000231097223 */ /* 0x040fe20000000009 */
[C---:B------:R-:W-:Y:S01]  /*6d90*/  SHF.L.U32 R2, R62.reuse, 0x10, RZ ;  /* 0x000000103e027819 */ /* 0x040fe200000006ff */
[----:B------:R-:W-:Y:S01]  /*6da0*/  FFMA R10, R49, R3, R10 ;  /* 0x00000003310a7223 */ /* 0x000fe2000000000a */
[----:B------:R-:W-:Y:S01]  /*6db0*/  SHF.L.U32 R3, R63, 0x10, RZ ;  /* 0x000000103f037819 */ /* 0x000fe200000006ff */
[C---:B------:R-:W-:Y:S01]  /*6dc0*/  FFMA R15, R49.reuse, R0, R15 ;  /* 0x00000000310f7223 */ /* 0x040fe2000000000f */
[----:B------:R-:W-:Y:S01]  /*6dd0*/  LOP3.LUT R0, R62, 0xffff0000, RZ, 0xc0, !PT ;  /* 0xffff00003e007812 */ /* 0x000fe200078ec0ff */
[----:B------:R-:W-:Y:S01]  /*6de0*/  FFMA R12, R49, R2, R12 ;  /* 0x00000002310c7223 */ /* 0x000fe2000000000c */
[C---:B------:R-:W-:Y:S01]  /*6df0*/  SHF.L.U32 R2, R68.reuse, 0x10, RZ ;  /* 0x0000001044027819 */ /* 0x040fe200000006ff */
[----:B------:R-:W-:Y:S01]  /*6e00*/  FMUL R19, R47, R19 ;  /* 0x000000132f137220 */ /* 0x000fe20000400000 */
[----:B------:R-:W-:Y:S01]  /*6e10*/  F2FP.BF16.F32.PACK_AB R54, R5, R4 ;  /* 0x000000040536723e */ /* 0x000fe200000010ff */
[----:B------:R-:W-:Y:S01]  /*6e20*/  FFMA R13, R49, R0, R13 ;  /* 0x00000000310d7223 */ /* 0x000fe2000000000d */
[----:B------:R-:W-:Y:S01]  /*6e30*/  LOP3.LUT R0, R63, 0xffff0000, RZ, 0xc0, !PT ;  /* 0xffff00003f007812 */ /* 0x000fe200078ec0ff */
[----:B------:R-:W-:Y:S01]  /*6e40*/  FFMA R14, R49, R3, R14 ;  /* 0x00000003310e7223 */ /* 0x000fe2000000000e */
[----:B------:R-:W-:Y:S01]  /*6e50*/  LOP3.LUT R3, R68, 0xffff0000, RZ, 0xc0, !PT ;  /* 0xffff000044037812 */ /* 0x000fe200078ec0ff */
[----:B------:R-:W-:Y:S01]  /*6e60*/  FMUL R23, R47, R23 ;  /* 0x000000172f177220 */ /* 0x000fe20000400000 */
[----:B------:R-:W-:Y:S01]  /*6e70*/  F2FP.BF16.F32.PACK_AB R55, R11, R6 ;  /* 0x000000060b37723e */ /* 0x000fe200000010ff */
[----:B------:R-:W-:Y:S01]  /*6e80*/  FFMA R19, R49, R0, R19 ;  /* 0x0000000031137223 */ /* 0x000fe20000000013 */
[----:B------:R-:W-:Y:S01]  /*6e90*/  SHF.L.U32 R0, R69, 0x10, RZ ;  /* 0x0000001045007819 */ /* 0x000fe200000006ff */
[----:B------:R-:W-:Y:S01]  /*6ea0*/  FFMA R16, R49, R2, R16 ;  /* 0x0000000231107223 */ /* 0x000fe20000000010 */
[----:B------:R-:W-:Y:S01]  /*6eb0*/  LOP3.LUT R2, R69, 0xffff0000, RZ, 0xc0, !PT ;  /* 0xffff000045027812 */ /* 0x000fe200078ec0ff */
[----:B------:R-:W-:Y:S01]  /*6ec0*/  FFMA R17, R49, R3, R17 ;  /* 0x0000000331117223 */ /* 0x000fe20000000011 */
[----:B------:R-:W-:Y:S01]  /*6ed0*/  SHF.L.U32 R3, R71, 0x10, RZ ;  /* 0x0000001047037819 */ /* 0x000fe200000006ff */
[----:B------:R-:W-:Y:S01]  /*6ee0*/  FFMA R18, R49, R0, R18 ;  /* 0x0000000031127223 */ /* 0x000fe20000000012 */
[C---:B------:R-:W-:Y:S01]  /*6ef0*/  SHF.L.U32 R0, R70.reuse, 0x10, RZ ;  /* 0x0000001046007819 */ /* 0x040fe200000006ff */
[----:B------:R1:W-:Y:S01]  /*6f00*/  STS.128 [R67], R52 ;  /* 0x0000003443007388 */ /* 0x0003e20000000c00 */
[----:B------:R-:W-:Y:S01]  /*6f10*/  F2FP.BF16.F32.PACK_AB R8, R9, R8 ;  /* 0x000000080908723e */ /* 0x000fe200000010ff */
[C---:B------:R-:W-:Y:S01]  /*6f20*/  FFMA R23, R49.reuse, R2, R23 ;  /* 0x0000000231177223 */ /* 0x040fe20000000017 */
[----:B------:R-:W-:Y:S01]  /*6f30*/  LOP3.LUT R2, R70, 0xffff0000, RZ, 0xc0, !PT ;  /* 0xffff000046027812 */ /* 0x000fe200078ec0ff */
[----:B------:R-:W-:Y:S01]  /*6f40*/  FFMA R20, R49, R0, R20 ;  /* 0x0000000031147223 */ /* 0x000fe20000000014 */
[----:B------:R-:W-:Y:S01]  /*6f50*/  LOP3.LUT R0, R71, 0xffff0000, RZ, 0xc0, !PT ;  /* 0xffff000047007812 */ /* 0x000fe200078ec0ff */
[----:B------:R-:W-:Y:S01]  /*6f60*/  FMUL R27, R47, R27 ;  /* 0x0000001b2f1b7220 */ /* 0x000fe20000400000 */
[----:B------:R-:W-:Y:S01]  /*6f70*/  F2FP.BF16.F32.PACK_AB R9, R15, R10 ;  /* 0x0000000a0f09723e */ /* 0x000fe200000010ff */
[C---:B------:R-:W-:Y:S01]  /*6f80*/  FFMA R21, R49.reuse, R2, R21 ;  /* 0x0000000231157223 */ /* 0x040fe20000000015 */
[C---:B------:R-:W-:Y:S01]  /*6f90*/  FFMA R22, R49.reuse, R3, R22 ;  /* 0x0000000331167223 */ /* 0x040fe20000000016 */
[----:B------:R-:W-:Y:S01]  /*6fa0*/  FFMA R27, R49, R0, R27 ;  /* 0x00000000311b7223 */ /* 0x000fe2000000001b */
[C---:B------:R-:W-:Y:S01]  /*6fb0*/  SHF.L.U32 R2, R76.reuse, 0x10, RZ ;  /* 0x000000104c027819 */ /* 0x040fe200000006ff */
[C---:B------:R-:W-:Y:S01]  /*6fc0*/  FMUL R31, R47.reuse, R31 ;  /* 0x0000001f2f1f7220 */ /* 0x040fe20000400000 */
[----:B------:R-:W-:Y:S01]  /*6fd0*/  LOP3.LUT R0, R76, 0xffff0000, RZ, 0xc0, !PT ;  /* 0xffff00004c007812 */ /* 0x000fe200078ec0ff */
[----:B------:R-:W-:Y:S01]  /*6fe0*/  FMUL R35, R47, R35 ;  /* 0x000000232f237220 */ /* 0x000fe20000400000 */
[----:B------:R-:W-:Y:S01]  /*6ff0*/  SHF.L.U32 R3, R77, 0x10, RZ ;  /* 0x000000104d037819 */ /* 0x000fe200000006ff */
[----:B------:R-:W-:Y:S01]  /*7000*/  FFMA R24, R49, R2, R24 ;  /* 0x0000000231187223 */ /* 0x000fe20000000018 */
[----:B------:R-:W-:Y:S01]  /*7010*/  F2FP.BF16.F32.PACK_AB R10, R13, R12 ;  /* 0x0000000c0d0a723e */ /* 0x000fe200000010ff */
[----:B------:R-:W-:Y:S01]  /*7020*/  FFMA R25, R49, R0, R25 ;  /* 0x0000000031197223 */ /* 0x000fe20000000019 */
[----:B------:R-:W-:Y:S01]  /*7030*/  F2FP.BF16.F32.PACK_AB R11, R19, R14 ;  /* 0x0000000e130b723e */ /* 0x000fe200000010ff */
[----:B------:R-:W-:Y:S01]  /*7040*/  FFMA R26, R49, R3, R26 ;  /* 0x00000003311a7223 */ /* 0x000fe2000000001a */
[----:B------:R-:W-:Y:S02]  /*7050*/  LOP3.LUT R0, R77, 0xffff0000, RZ, 0xc0, !PT ;  /* 0xffff00004d007812 */ /* 0x000fe400078ec0ff */
[C---:B------:R-:W-:Y:S01]  /*7060*/  SHF.L.U32 R2, R78.reuse, 0x10, RZ ;  /* 0x000000104e027819 */ /* 0x040fe200000006ff */
[----:B------:R1:W-:Y:S01]  /*7070*/  STS.128 [R66+0x10], R8 ;  /* 0x0000100842007388 */ /* 0x0003e20000000c00 */
[----:B------:R-:W-:Y:S01]  /*7080*/  LOP3.LUT R3, R78, 0xffff0000, RZ, 0xc0, !PT ;  /* 0xffff00004e037812 */ /* 0x000fe200078ec0ff */
[----:B------:R-:W-:Y:S01]  /*7090*/  FFMA R31, R49, R0, R31 ;  /* 0x00000000311f7223 */ /* 0x000fe2000000001f */
[----:B------:R-:W-:Y:S01]  /*70a0*/  SHF.L.U32 R4, R79, 0x10, RZ ;  /* 0x000000104f047819 */ /* 0x000fe200000006ff */
[----:B------:R-:W-:Y:S01]  /*70b0*/  FFMA R28, R49, R2, R28 ;  /* 0x00000002311c7223 */ /* 0x000fe2000000001c */
[----:B------:R-:W-:Y:S01]  /*70c0*/  F2FP.BF16.F32.PACK_AB R16, R17, R16 ;  /* 0x000000101110723e */ /* 0x000fe200000010ff */
[----:B------:R-:W-:Y:S01]  /*70d0*/  FFMA R29, R49, R3, R29 ;  /* 0x00000003311d7223 */ /* 0x000fe2000000001d */
[----:B------:R-:W-:Y:S01]  /*70e0*/  LOP3.LUT R5, R79, 0xffff0000, RZ, 0xc0, !PT ;  /* 0xffff00004f057812 */ /* 0x000fe200078ec0ff */
[----:B------:R-:W-:Y:S01]  /*70f0*/  FFMA R30, R49, R4, R30 ;  /* 0x00000004311e7223 */ /* 0x000fe2000000001e */
[----:B------:R-:W-:Y:S02]  /*7100*/  F2FP.BF16.F32.PACK_AB R17, R23, R18 ;  /* 0x000000121711723e */ /* 0x000fe400000010ff */
[----:B------:R-:W-:Y:S01]  /*7110*/  F2FP.BF16.F32.PACK_AB R18, R21, R20 ;  /* 0x000000141512723e */ /* 0x000fe200000010ff */
[----:B------:R-:W-:Y:S01]  /*7120*/  FFMA R35, R49, R5, R35 ;  /* 0x0000000531237223 */ /* 0x000fe20000000023 */
[----:B------:R-:W-:Y:S02]  /*7130*/  F2FP.BF16.F32.PACK_AB R19, R27, R22 ;  /* 0x000000161b13723e */ /* 0x000fe400000010ff */
[----:B------:R-:W-:Y:S02]  /*7140*/  F2FP.BF16.F32.PACK_AB R24, R25, R24 ;  /* 0x000000181918723e */ /* 0x000fe400000010ff */
[----:B------:R-:W-:Y:S01]  /*7150*/  F2FP.BF16.F32.PACK_AB R25, R31, R26 ;  /* 0x0000001a1f19723e */ /* 0x000fe200000010ff */
[----:B------:R1:W-:Y:S01]  /*7160*/  STS.128 [R65+0x20], R16 ;  /* 0x0000201041007388 */ /* 0x0003e20000000c00 */
[----:B------:R-:W-:Y:S02]  /*7170*/  F2FP.BF16.F32.PACK_AB R26, R29, R28 ;  /* 0x0000001c1d1a723e */ /* 0x000fe400000010ff */
[----:B------:R-:W-:Y:S05]  /*7180*/  F2FP.BF16.F32.PACK_AB R27, R35, R30 ;  /* 0x0000001e231b723e */ /* 0x000fea00000010ff */
[----:B------:R1:W-:Y:S01]  /*7190*/  STS.128 [R64+0x10], R24 ;  /* 0x0000101840007388 */ /* 0x0003e20000000c00 */
[----:B------:R-:W-:Y:S01]  /*71a0*/  @!PT LDS RZ, [RZ] ;  /* 0x00000000fffff984 */ /* 0x000fe20000000800 */
[----:B------:R-:W-:Y:S01]  /*71b0*/  @!PT LDS RZ, [RZ] ;  /* 0x00000000fffff984 */ /* 0x000fe20000000800 */
[----:B------:R-:W-:Y:S01]  /*71c0*/  @!PT LDS RZ, [RZ] ;  /* 0x00000000fffff984 */ /* 0x000fe20000000800 */
[----:B------:R-:W-:Y:S01]  /*71d0*/  @!PT LDS RZ, [RZ] ;  /* 0x00000000fffff984 */ /* 0x000fe20000000800 */
[----:B------:R2:W-:Y:S07]  /*71e0*/  MEMBAR.ALL.CTA ;  /* 0x0000000000007992 */ /* 0x0005ee0000008000 */
[----:B--2---:R-:W2:Y:S02]  /*71f0*/  FENCE.VIEW.ASYNC.S ;  /* 0x00000000000073c6 */ /* 0x004ea40000000000 */
[----:B--2---:R-:W-:Y:S06]  /*7200*/  BAR.SYNC.DEFER_BLOCKING 0x1, 0x80 ;  /* 0x0042000000007b1d */ /* 0x004fec0000010000 */
[----:B------:R-:W-:Y:S05]  /*7210*/  @P0 BRA `(.L_x_109) ;  /* 0x00000000001c0947 */ /* 0x000fea0003800000 */
[----:B------:R-:W-:Y:S01]  /*7220*/  R2UR UR4, R72 ;  /* 0x00000000480472ca */ /* 0x000fe200000e0000 */
[----:B------:R-:W-:Y:S01]  /*7230*/  UIADD3 UR6, UP0, UPT, UR54, 0xa80, URZ ;  /* 0x00000a8036067890 */ /* 0x000fe2000ff1e0ff */
[----:B------:R-:W-:Y:S03]  /*7240*/  UMOV UR43, UR36 ;  /* 0x00000024002b7c82 */ /* 0x000fe60008000000 */
[----:B------:R-:W-:Y:S08]  /*7250*/  UIADD3.X UR7, UPT, UPT, URZ, UR55, URZ, UP0, !UPT ;  /* 0x00000037ff077290 */ /* 0x000ff000087fe4ff */
[----:B------:R-:W-:Y:S09]  /*7260*/  UIADD3 UR40, UPT, UPT, UR48, 0x200, UR4 ;  /* 0x0000020030287890 */ /* 0x000ff2000fffe004 */
[----:B------:R2:W-:Y:S02]  /*7270*/  UTMASTG.3D [UR40], [UR6] ;  /* 0x00000028060073b5 */ /* 0x0005e40008010000 */
[----:B--2---:R0:W-:Y:S02]  /*7280*/  UTMACMDFLUSH ;  /* 0x00000000000079b7 */ /* 0x0041e40000000000 */
.L_x_109:
[----:B------:R-:W-:Y:S05]  /*7290*/  BSYNC.RECONVERGENT B0 ;  /* 0x0000000000007941 */ /* 0x000fea0003800200 */
.L_x_108:
[----:B------:R-:W-:Y:S01]  /*72a0*/  UIADD3 UR40, UPT, UPT, UR56, 0x1, URZ ;  /* 0x0000000138287890 */ /* 0x000fe2000fffe0ff */
[----:B------:R-:W-:Y:S03]  /*72b0*/  BSSY.RECONVERGENT B0, `(.L_x_110) ;  /* 0x0000005000007945 */ /* 0x000fe60003800200 */
[----:B------:R-:W-:Y:S04]  /*72c0*/  UISETP.NE.AND UP0, UPT, UR40, 0x3, UPT ;  /* 0x000000032800788c */ /* 0x000fe8000bf05270 */
[----:B------:R-:W-:Y:S01]  /*72d0*/  USEL UR43, UR40, URZ, UP0 ;  /* 0x000000ff282b7287 */ /* 0x000fe20008000000 */
[----:B------:R-:W-:Y:S11]  /*72e0*/  @P0 BRA `(.L_x_111) ;  /* 0x0000000000040947 */ /* 0x000ff60003800000 */
[----:B------:R-:W-:Y:S04]  /*72f0*/  DEPBAR.LE SB0, 0x1 ;  /* 0x000080400000791a */ /* 0x000fe80000000000 */
.L_x_111:
[----:B------:R-:W-:Y:S05]  /*7300*/  BSYNC.RECONVERGENT B0 ;  /* 0x0000000000007941 */ /* 0x000fea0003800200 */
.L_x_110:
[----:B------:R-:W-:Y:S01]  /*7310*/  BAR.SYNC.DEFER_BLOCKING 0x1, 0x80 ;  /* 0x0042000000007b1d */ /* 0x000fe20000010000 */
[----:B------:R-:W-:Y:S01]  /*7320*/  ISETP.NE.AND P1, PT, R104, RZ, PT ;  /* 0x000000ff6800720c */ /* 0x000fe20003f25270 */
[----:B------:R-:W-:Y:S01]  /*7330*/  UISETP.NE.AND UP0, UPT, UR50, URZ, UPT ;  /* 0x000000ff3200728c */ /* 0x000fe2000bf05270 */
[----:B------:R-:W-:Y:S11]  /*7340*/  LEA R2, R74, UR48, 0x3 ;  /* 0x000000304a027c11 */ /* 0x000ff6000f8e18ff */
[----:B------:R-:W-:Y:S01]  /*7350*/  @P1 SHF.L.U32 R3, R107, 0x1f, RZ ;  /* 0x0000001f6b031819 */ /* 0x000fe200000006ff */
[----:B------:R-:W-:Y:S06]  /*7360*/  BRA.U !UP0, `(.L_x_112) ;  /* 0x0000000108247547 */ /* 0x000fec000b800000 */
[----:B------:R-:W-:Y:S01]  /*7370*/  IMAD.U32 R4, RZ, RZ, UR49 ;  /* 0x00000031ff047e24 */ /* 0x000fe2000f8e00ff */
[----:B------:R-:W-:Y:S01]  /*7380*/  MOV R0, UR37 ;  /* 0x0000002500007c02 */ /* 0x000fe20008000f00 */
[----:B------:R-:W-:Y:S03]  /*7390*/  UIADD3 UR49, UPT, UPT, UR49, 0x1, URZ ;  /* 0x0000000131317890 */ /* 0x000fe6000fffe0ff */
[----:B------:R-:W-:Y:S01]  /*73a0*/  @P1 LEA R4, R4, UR48, 0x3 ;  /* 0x0000003004041c11 */ /* 0x000fe2000f8e18ff */
[----:B------:R-:W-:Y:S04]  /*73b0*/  UISETP.NE.AND UP0, UPT, UR49, 0x3, UPT ;  /* 0x000000033100788c */ /* 0x000fe8000bf05270 */
[----:B------:R-:W-:Y:S01]  /*73c0*/  @P1 VIADD R4, R4, 0x88 ;  /* 0x0000008804041836 */ /* 0x000fe20000000000 */
[----:B------:R-:W-:Y:S04]  /*73d0*/  USEL UR49, UR49, URZ, UP0 ;  /* 0x000000ff31317287 */ /* 0x000fe80008000000 */
[----:B------:R-:W-:Y:S04]  /*73e0*/  @P1 PRMT R0, R0, 0x654, R4 ;  /* 0x0000065400001816 */ /* 0x000fe80000000004 */
[----:B------:R2:W-:Y:S04]  /*73f0*/  @P1 SYNCS.ARRIVE.TRANS64.RED.A1T0 RZ, [R0+URZ], RZ ;  /* 0x000000ff00ff19a7 */ /* 0x0005e800081004ff */
.L_x_112:
[----:B------:R-:W4:Y:S01]  /*7400*/  @P1 SYNCS.PHASECHK.TRANS64.TRYWAIT P0, [R2+URZ+0x70], R3 ;  /* 0x00007003020015a7 */ /* 0x000f2200080011ff */
[----:B------:R-:W-:Y:S01]  /*7410*/  BSSY B1, `(.L_x_113) ;  /* 0x0000015000017945 */ /* 0x000fe20003800000 */
[----:B----4-:R-:W-:Y:S03]  /*7420*/  @P1 SEL R75, RZ, 0x1, !P0 ;  /* 0x00000001ff4b1807 */ /* 0x010fe60004000000 */
[----:B------:R-:W-:Y:S05]  /*7430*/  @!P1 BRA `(.L_x_114) ;  /* 0x0000000000489947 */ /* 0x000fea0003800000 */
[----:B------:R-:W-:Y:S01]  /*7440*/  ISETP.NE.AND P1, PT, R108, RZ, PT ;  /* 0x000000ff6c00720c */ /* 0x000fe20003f25270 */
[----:B------:R-:W-:Y:S01]  /*7450*/  BSSY B0, `(.L_x_115) ;  /* 0x000000a000007945 */ /* 0x000fe20003800000 */
[----:B------:R-:W-:Y:S11]  /*7460*/  ISETP.NE.AND P0, PT, R75, RZ, PT ;  /* 0x000000ff4b00720c */ /* 0x000ff60003f05270 */
[----:B------:R-:W-:Y:S04]  /*7470*/  @P1 IMAD R74, R74, 0x2000, R99 ;  /* 0x000020004a4a1824 */ /* 0x000fe800078e0263 */
[----:B------:R-:W-:Y:S01]  /*7480*/  @P1 IMAD.IADD R4, R106, 0x1, R74 ;  /* 0x000000016a041824 */ /* 0x000fe200078e024a */
[----:B------:R-:W-:Y:S03]  /*7490*/  @P1 IADD3 R3, PT, PT, R105, R74, RZ ;  /* 0x0000004a69031210 */ /* 0x000fe60007ffe0ff */
[----:B--2---:R-:W-:Y:S01]  /*74a0*/  @P1 IMAD.IADD R0, R98, 0x1, R4 ;  /* 0x0000000162001824 */ /* 0x004fe200078e0204 */
[----:B------:R-:W-:Y:S06]  /*74b0*/  @P0 BRA `(.L_x_116) ;  /* 0x00000000000c0947 */ /* 0x000fec0003800000 */
[----:B------:R-:W-:Y:S04]  /*74c0*/  SHF.L.U32 R107, R107, 0x1f, RZ ;  /* 0x0000001f6b6b7819 */ /* 0x000fe800000006ff */
[----:B------:R-:W2:Y:S02]  /*74d0*/  SYNCS.PHASECHK.TRANS64.TRYWAIT P0, [R2+URZ+0x70], R107 ;  /* 0x0000706b020075a7 */ /* 0x000ea400080011ff */
[----:B--2---:R-:W-:Y:S05]  /*74e0*/  @!P0 BRA `(.L_x_117) ;  /* 0x0000001800448947 */ /* 0x004fea0003800000 */
.L_x_116:
[----:B------:R-:W-:Y:S05]  /*74f0*/  BSYNC B0 ;  /* 0x0000000000007941 */ /* 0x000fea0003800000 */
.L_x_115:
[----:B------:R-:W-:Y:S11]  /*7500*/  ISETP.NE.AND P0, PT, R108, RZ, PT ;  /* 0x000000ff6c00720c */ /* 0x000ff60003f05270 */
[----:B------:R-:W-:Y:S02]  /*7510*/  @!UPT UIADD3 URZ, UPT, UPT, URZ, URZ, URZ ;  /* 0x000000fffffff290 */ /* 0x000fe4000fffe0ff */
[----:B------:R4:W1:Y:S04]  /*7520*/  @P0 LDS.128 R56, [R74] ;  /* 0x000000004a380984 */ /* 0x0008680000000c00 */
[----:B------:R4:W1:Y:S04]  /*7530*/  @P0 LDS.128 R68, [R3+0x20] ;  /* 0x0000200003440984 */ /* 0x0008680000000c00 */
[----:B------:R4:W1:Y:S04]  /*7540*/  @P0 LDS.128 R60, [R4+0x10] ;  /* 0x00001000043c0984 */ /* 0x0008680000000c00 */
[----:B------:R4:W1:Y:S02]  /*7550*/  @P0 LDS.128 R76, [R0+0x10] ;  /* 0x00001000004c0984 */ /* 0x0008640000000c00 */
.L_x_114:
[----:B------:R-:W-:Y:S05]  /*7560*/  BSYNC B1 ;  /* 0x0000000000017941 */ /* 0x000fea0003800000 */
.L_x_113:
[----:B--2-4-:R-:W-:Y:S05]  /*7570*/  VIADD R0, R48, 0x20 ;  /* 0x0000002030007836 */ /* 0x014fea0000000000 */
[----:B------:R-:W-:Y:S04]  /*7580*/  SHF.R.U32.HI R0, RZ, 0x15, R0 ;  /* 0x00000015ff007819 */ /* 0x000fe80000011600 */
[----:B------:R-:W-:Y:S11]  /*7590*/  LOP3.LUT P0, RZ, R0, 0x3, R92, 0x48, !PT ;  /* 0x0000000300ff7812 */ /* 0x000ff6000780485c */
[----:B------:R-:W-:Y:S02]  /*75a0*/  @!UPT UIADD3 URZ, UPT, UPT, URZ, URZ, URZ ;  /* 0x000000fffffff290 */ /* 0x000fe4000fffe0ff */
[----:B------:R-:W-:Y:S05]  /*75b0*/  @!P0 BRA `(.L_x_118) ;  /* 0x0000000000408947 */ /* 0x000fea0003800000 */
[----:B------:R-:W2:Y:S01]  /*75c0*/  LDCU.64 UR8, c[0x4][0x70] ;  /* 0x01000e00ff0877ac */ /* 0x000ea20008000a00 */
[----:B------:R-:W-:Y:S01]  /*75d0*/  MOV R3, 0x0 ;  /* 0x0000000000037802 */ /* 0x000fe20000000f00 */
[----:B------:R-:W-:Y:S02]  /*75e0*/  HFMA2 R12, -RZ, RZ, 0, 5.9604644775390625e-08 ;  /* 0x00000001ff0c7431 */ /* 0x000fe400000001ff */
[----:B-1----:R-:W-:Y:S02]  /*75f0*/  IMAD.MOV.U32 R8, RZ, RZ, 0x192 ;  /* 0x00000192ff087424 */ /* 0x002fe400078e00ff */
[----:B------:R-:W-:Y:S01]  /*7600*/  IMAD.MOV.U32 R13, RZ, RZ, RZ ;  /* 0x000000ffff0d7224 */ /* 0x000fe200078e00ff */
[----:B------:R-:W1:Y:S01]  /*7610*/  LDCU.64 UR6, c[0x4][0x78] ;  /* 0x01000f00ff0677ac */ /* 0x000e620008000a00 */
[----:B------:R-:W4:Y:S01]  /*7620*/  LDC.64 R2, c[0x4][R3] ;  /* 0x0100000003027b82 */ /* 0x000f220000000a00 */
[----:B------:R-:W5:Y:S01]  /*7630*/  LDCU.64 UR4, c[0x4][0x10] ;  /* 0x01000200ff0477ac */ /* 0x000f620008000a00 */
[----:B--2---:R-:W-:Y:S01]  /*7640*/  MOV R5, UR9 ;  /* 0x0000000900057c02 */ /* 0x004fe20008000f00 */
[----:B------:R-:W-:Y:S01]  /*7650*/  IMAD.U32 R4, RZ, RZ, UR8 ;  /* 0x00000008ff047e24 */ /* 0x000fe2000f8e00ff */
[----:B-1----:R-:W-:Y:S01]  /*7660*/  MOV R7, UR7 ;  /* 0x0000000700077c02 */ /* 0x002fe20008000f00 */
[----:B------:R-:W-:Y:S01]  /*7670*/  IMAD.U32 R6, RZ, RZ, UR6 ;  /* 0x00000006ff067e24 */ /* 0x000fe2000f8e00ff */
[----:B-----5:R-:W-:Y:S01]  /*7680*/  MOV R11, UR5 ;  /* 0x00000005000b7c02 */ /* 0x020fe20008000f00 */
[----:B------:R-:W-:Y:S02]  /*7690*/  IMAD.U32 R10, RZ, RZ, UR4 ;  /* 0x00000004ff0a7e24 */ /* 0x000fe4000f8e00ff */
[----:B------:R-:W-:Y:S07]  /*76a0*/  LEPC R20, `(.L_x_118) ;  /* 0x000000001014794e */ /* 0x000fee0000000000 */
[----:B---34-:R-:W-:Y:S05]  /*76b0*/  CALL.ABS.NOINC R2 ;  /* 0x0000000002007343 */ /* 0x018fea0003c00000 */
.L_x_118:
[----:B------:R-:W-:Y:S01]  /*76c0*/  ISETP.NE.AND P0, PT, R100, RZ, PT ;  /* 0x000000ff6400720c */ /* 0x000fe20003f05270 */
[----:B------:R-:W-:Y:S05]  /*76d0*/  WARPSYNC.ALL ;  /* 0x0000000000007948 */ /* 0x000fea0003800000 */
[----:B------:R-:W-:Y:S01]  /*76e0*/  R2UR UR4, R48 ;  /* 0x00000000300472ca */ /* 0x000fe200000e0000 */
[----:B------:R-:W-:Y:S01]  /*76f0*/  USHF.L.U32 UR8, UR43, 0xd, URZ ;  /* 0x0000000d2b087899 */ /* 0x000fe200080006ff */
[----:B------:R-:W-:Y:S01]  /*7700*/  R2UR UR5, R73 ;  /* 0x00000000490572ca */ /* 0x000fe200000e0000 */
[----:B------:R-:W-:Y:S01]  /*7710*/  BSSY.RECONVERGENT B0, `(.L_x_119) ;  /* 0x000008e000007945 */ /* 0x000fe20003800200 */
[C---:B-1----:R-:W-:Y:S02]  /*7720*/  SHF.L.U32 R0, R56.reuse, 0x10, RZ ;  /* 0x0000001038007819 */ /* 0x042fe400000006ff */
[----:B------:R-:W-:Y:S02]  /*7730*/  LOP3.LUT R2, R56, 0xffff0000, RZ, 0xc0, !PT ;  /* 0xffff000038027812 */ /* 0x000fe400078ec0ff */
[C---:B------:R-:W-:Y:S02]  /*7740*/  SHF.L.U32 R3, R57.reuse, 0x10, RZ ;  /* 0x0000001039037819 */ /* 0x040fe400000006ff */
[----:B------:R-:W-:Y:S02]  /*7750*/  LOP3.LUT R48, R57, 0xffff0000, RZ, 0xc0, !PT ;  /* 0xffff000039307812 */ /* 0x000fe400078ec0ff */
[C---:B------:R-:W-:Y:S01]  /*7760*/  SHF.L.U32 R50, R58.reuse, 0x10, RZ ;  /* 0x000000103a327819 */ /* 0x040fe200000006ff */
[----:B------:R-:W1:Y:S01]  /*7770*/  LDTM.x32 R4, tmem[UR4+0x20] ;  /* 0x00002004000479ee */ /* 0x000e6200082c0000 */
[----:B------:R-:W-:Y:S01]  /*7780*/  LOP3.LUT R51, R58, 0xffff0000, RZ, 0xc0, !PT ;  /* 0xffff00003a337812 */ /* 0x000fe200078ec0ff */
[----:B------:R-:W-:Y:S01]  /*7790*/  NOP ;  /* 0x0000000000007918 */ /* 0x000fe20000000000 */
[C---:B------:R-:W-:Y:S01]  /*77a0*/  SHF.L.U32 R52, R59.reuse, 0x10, RZ ;  /* 0x000000103b347819 */ /* 0x040fe200000006ff */
[----:B------:R-:W-:Y:S01]  /*77b0*/  UIADD3 UR5, UPT, UPT, UR5, 0xe0, URZ ;  /* 0x000000e005057890 */ /* 0x000fe2000fffe0ff */
[----:B------:R-:W-:Y:S02]  /*77c0*/  LOP3.LUT R53, R59, 0xffff0000, RZ, 0xc0, !PT ;  /* 0xffff00003b357812 */ /* 0x000fe400078ec0ff */
[C---:B------:R-:W-:Y:S01]  /*77d0*/  SHF.L.U32 R54, R60.reuse, 0x10, RZ ;  /* 0x000000103c367819 */ /* 0x040fe200000006ff */
[----:B------:R-:W-:Y:S01]  /*77e0*/  UPRMT UR5, UR37, 0x654, UR5 ;  /* 0x0000065425057896 */ /* 0x000fe20008000005 */
[----:B------:R-:W-:Y:S02]  /*77f0*/  LOP3.LUT R55, R60, 0xffff0000, RZ, 0xc0, !PT ;  /* 0xffff00003c377812 */ /* 0x000fe400078ec0ff */
[C---:B------:R-:W-:Y:S02]  /*7800*/  SHF.L.U32 R56, R61.reuse, 0x10, RZ ;  /* 0x000000103d387819 */ /* 0x040fe400000006ff */
[----:B------:R-:W-:Y:S02]  /*7810*/  LOP3.LUT R57, R61, 0xffff0000, RZ, 0xc0, !PT ;  /* 0xffff00003d397812 */ /* 0x000fe400078ec0ff */
[C---:B------:R-:W-:Y:S02]  /*7820*/  SHF.L.U32 R58, R62.reuse, 0x10, RZ ;  /* 0x000000103e3a7819 */ /* 0x040fe400000006ff */
[----:B------:R-:W-:Y:S01]  /*7830*/  LOP3.LUT R59, R62, 0xffff0000, RZ, 0xc0, !PT ;  /* 0xffff00003e3b7812 */ /* 0x000fe200078ec0ff */
[----:B-1----:R-:W-:Y:S01]  /*7840*/  SYNCS.ARRIVE.TRANS64.RED.A1T0 RZ, [UR5], RZ ;  /* 0x000000ffffff79a7 */ /* 0x002fe20008100405 */
[C---:B------:R-:W-:Y:S02]  /*7850*/  SHF.L.U32 R60, R63.reuse, 0x10, RZ ;  /* 0x000000103f3c7819 */ /* 0x040fe400000006ff */
[----:B------:R-:W-:Y:S02]  /*7860*/  LOP3.LUT R61, R63, 0xffff0000, RZ, 0xc0, !PT ;  /* 0xffff00003f3d7812 */ /* 0x000fe400078ec0ff */
[C---:B------:R-:W-:Y:S01]  /*7870*/  SHF.L.U32 R62, R68.reuse, 0x10, RZ ;  /* 0x00000010443e7819 */ /* 0x040fe200000006ff */
[C---:B------:R-:W-:Y:S01]  /*7880*/  FMUL R4, R47.reuse, R4 ;  /* 0x000000042f047220 */ /* 0x040fe20000400000 */
[----:B------:R-:W-:Y:S01]  /*7890*/  LOP3.LUT R63, R68, 0xffff0000, RZ, 0xc0, !PT ;  /* 0xffff0000443f7812 */ /* 0x000fe200078ec0ff */
[----:B------:R-:W-:Y:S01]  /*78a0*/  FMUL R5, R47, R5 ;  /* 0x000000052f057220 */ /* 0x000fe20000400000 */
[----:B---3--:R-:W-:Y:S01]  /*78b0*/  SHF.L.U32 R64, R69, 0x10, RZ ;  /* 0x0000001045407819 */ /* 0x008fe200000006ff */
[----:B------:R-:W-:Y:S01]  /*78c0*/  FMUL R6, R47, R6 ;  /* 0x000000062f067220 */ /* 0x000fe20000400000 */
[----:B------:R-:W-:Y:S01]  /*78d0*/  LOP3.LUT R65, R69, 0xffff0000, RZ, 0xc0, !PT ;  /* 0xffff000045417812 */ /* 0x000fe200078ec0ff */
[----:B------:R-:W-:Y:S01]  /*78e0*/  FMUL R7, R47, R7 ;  /* 0x000000072f077220 */ /* 0x000fe20000400000 */
[----:B------:R-:W-:Y:S01]  /*78f0*/  SHF.L.U32 R66, R70, 0x10, RZ ;  /* 0x0000001046427819 */ /* 0x000fe200000006ff */
[----:B------:R-:W-:Y:S01]  /*7900*/  FFMA R4, R49, R0, R4 ;  /* 0x0000000031047223 */ /* 0x000fe20000000004 */
[C---:B------:R-:W-:Y:S01]  /*7910*/  SHF.L.U32 R74, R78.reuse, 0x10, RZ ;  /* 0x000000104e4a7819 */ /* 0x040fe200000006ff */
[----:B------:R-:W-:Y:S01]  /*7920*/  FMUL R8, R47, R8 ;  /* 0x000000082f087220 */ /* 0x000fe20000400000 */
[----:B------:R-:W-:Y:S01]  /*7930*/  LOP3.LUT R75, R78, 0xffff0000, RZ, 0xc0, !PT ;  /* 0xffff00004e4b7812 */ /* 0x000fe200078ec0ff */
[C---:B------:R-:W-:Y:S01]  /*7940*/  FFMA R5, R49.reuse, R2, R5 ;  /* 0x0000000231057223 */ /* 0x040fe20000000005 */
[----:B------:R-:W-:Y:S01]  /*7950*/  LOP3.LUT R67, R70, 0xffff0000, RZ, 0xc0, !PT ;  /* 0xffff000046437812 */ /* 0x000fe200078ec0ff */
[C---:B------:R-:W-:Y:S01]  /*7960*/  FFMA R6, R49.reuse, R3, R6 ;  /* 0x0000000331067223 */ /* 0x040fe20000000006 */
[----:B------:R-:W-:Y:S01]  /*7970*/  FFMA R7, R49, R48, R7 ;  /* 0x0000003031077223 */ /* 0x000fe20000000007 */
[----:B------:R-:W-:Y:S01]  /*7980*/  IADD3 R78, PT, PT, R99, UR8, RZ ;  /* 0x00000008634e7c10 */ /* 0x000fe2000fffe0ff */
[----:B------:R-:W-:Y:S01]  /*7990*/  FFMA R8, R49, R50, R8 ;  /* 0x0000003231087223 */ /* 0x000fe20000000008 */
[----:B------:R-:W-:Y:S01]  /*79a0*/  F2FP.BF16.F32.PACK_AB R4, R5, R4 ;  /* 0x000000040504723e */ /* 0x000fe200000010ff */
[----:B------:R-:W-:Y:S01]  /*79b0*/  FMUL R9, R47, R9 ;  /* 0x000000092f097220 */ /* 0x000fe20000400000 */
[----:B------:R-:W-:Y:S01]  /*79c0*/  F2FP.BF16.F32.PACK_AB R5, R7, R6 ;  /* 0x000000060705723e */ /* 0x000fe200000010ff */
[----:B------:R-:W-:Y:S01]  /*79d0*/  FMUL R0, R47, R10 ;  /* 0x0000000a2f007220 */ /* 0x000fe20000400000 */
[-C--:B------:R-:W-:Y:S01]  /*79e0*/  IADD3 R106, PT, PT, R106, R78.reuse, RZ ;  /* 0x0000004e6a6a7210 */ /* 0x080fe20007ffe0ff */
[----:B------:R-:W-:Y:S01]  /*79f0*/  FFMA R9, R49, R51, R9 ;  /* 0x0000003331097223 */ /* 0x000fe20000000009 */
[----:B------:R-:W-:Y:S01]  /*7a00*/  IADD3 R105, PT, PT, R105, R78, RZ ;  /* 0x0000004e69697210 */ /* 0x000fe20007ffe0ff */
[----:B------:R-:W-:Y:S01]  /*7a10*/  FFMA R0, R49, R52, R0 ;  /* 0x0000003431007223 */ /* 0x000fe20000000000 */
[C---:B------:R-:W-:Y:S01]  /*7a20*/  FMUL R2, R47.reuse, R11 ;  /* 0x0000000b2f027220 */ /* 0x040fe20000400000 */
[----:B------:R-:W-:Y:S01]  /*7a30*/  FMUL R3, R47, R12 ;  /* 0x0000000c2f037220 */ /* 0x000fe20000400000 */
[----:B------:R-:W-:Y:S01]  /*7a40*/  F2FP.BF16.F32.PACK_AB R6, R9, R8 ;  /* 0x000000080906723e */ /* 0x000fe200000010ff */
[----:B------:R-:W-:Y:S01]  /*7a50*/  FMUL R10, R47, R13 ;  /* 0x0000000d2f0a7220 */ /* 0x000fe20000400000 */
[C---:B------:R-:W-:Y:S01]  /*7a60*/  FFMA R2, R49.reuse, R53, R2 ;  /* 0x0000003531027223 */ /* 0x040fe20000000002 */
[----:B------:R-:W-:Y:S01]  /*7a70*/  FFMA R3, R49, R54, R3 ;  /* 0x0000003631037223 */ /* 0x000fe20000000003 */
[----:B------:R-:W-:Y:S01]  /*7a80*/  FMUL R11, R47, R14 ;  /* 0x0000000e2f0b7220 */ /* 0x000fe20000400000 */
[----:B------:R-:W-:Y:S01]  /*7a90*/  FFMA R10, R49, R55, R10 ;  /* 0x00000037310a7223 */ /* 0x000fe2000000000a */
[C---:B------:R-:W-:Y:S01]  /*7aa0*/  FMUL R15, R47.reuse, R15 ;  /* 0x0000000f2f0f7220 */ /* 0x040fe20000400000 */
[C---:B------:R-:W-:Y:S01]  /*7ab0*/  FMUL R12, R47.reuse, R16 ;  /* 0x000000102f0c7220 */ /* 0x040fe20000400000 */
[----:B------:R-:W-:Y:S01]  /*7ac0*/  FMUL R13, R47, R17 ;  /* 0x000000112f0d7220 */ /* 0x000fe20000400000 */
[----:B------:R-:W-:Y:S01]  /*7ad0*/  FFMA R11, R49, R56, R11 ;  /* 0x00000038310b7223 */ /* 0x000fe2000000000b */
[----:B------:R-:W-:Y:S01]  /*7ae0*/  FMUL R14, R47, R18 ;  /* 0x000000122f0e7220 */ /* 0x000fe20000400000 */
[----:B------:R-:W-:Y:S01]  /*7af0*/  FFMA R15, R49, R57, R15 ;  /* 0x00000039310f7223 */ /* 0x000fe2000000000f */
[----:B------:R-:W-:Y:S01]  /*7b00*/  FMUL R19, R47, R19 ;  /* 0x000000132f137220 */ /* 0x000fe20000400000 */
[----:B------:R-:W-:Y:S01]  /*7b10*/  F2FP.BF16.F32.PACK_AB R7, R2, R0 ;  /* 0x000000000207723e */ /* 0x000fe200000010ff */
[----:B------:R-:W-:Y:S01]  /*7b20*/  FFMA R12, R49, R58, R12 ;  /* 0x0000003a310c7223 */ /* 0x000fe2000000000c */
[----:B------:R-:W-:Y:S01]  /*7b30*/  FMUL R16, R47, R20 ;  /* 0x000000142f107220 */ /* 0x000fe20000400000 */
[----:B------:R-:W-:Y:S01]  /*7b40*/  FFMA R13, R49, R59, R13 ;  /* 0x0000003b310d7223 */ /* 0x000fe2000000000d */
[----:B------:R-:W-:Y:S01]  /*7b50*/  FMUL R17, R47, R21 ;  /* 0x000000152f117220 */ /* 0x000fe20000400000 */
[----:B------:R1:W-:Y:S01]  /*7b60*/  STS.128 [R99+UR8], R4 ;  /* 0x0000000463007988 */ /* 0x0003e20008000c08 */
[----:B------:R-:W-:Y:S01]  /*7b70*/  SHF.L.U32 R68, R71, 0x10, RZ ;  /* 0x0000001047447819 */ /* 0x000fe200000006ff */
[----:B------:R-:W-:Y:S01]  /*7b80*/  FFMA R14, R49, R60, R14 ;  /* 0x0000003c310e7223 */ /* 0x000fe2000000000e */
[----:B------:R-:W-:Y:S01]  /*7b90*/  LOP3.LUT R69, R71, 0xffff0000, RZ, 0xc0, !PT ;  /* 0xffff000047457812 */ /* 0x000fe200078ec0ff */
[----:B------:R-:W-:Y:S01]  /*7ba0*/  FMUL R18, R47, R22 ;  /* 0x000000162f127220 */ /* 0x000fe20000400000 */
[----:B------:R-:W-:Y:S01]  /*7bb0*/  SHF.L.U32 R70, R76, 0x10, RZ ;  /* 0x000000104c467819 */ /* 0x000fe200000006ff */
[----:B------:R-:W-:Y:S01]  /*7bc0*/  FFMA R19, R49, R61, R19 ;  /* 0x0000003d31137223 */ /* 0x000fe20000000013 */
[----:B------:R-:W-:Y:S01]  /*7bd0*/  FMUL R23, R47, R23 ;  /* 0x000000172f177220 */ /* 0x000fe20000400000 */
[----:B------:R-:W-:Y:S01]  /*7be0*/  FFMA R16, R49, R62, R16 ;  /* 0x0000003e31107223 */ /* 0x000fe20000000010 */
[----:B------:R-:W-:Y:S01]  /*7bf0*/  FMUL R20, R47, R24 ;  /* 0x000000182f147220 */ /* 0x000fe20000400000 */
[----:B------:R-:W-:Y:S01]  /*7c00*/  FFMA R17, R49, R63, R17 ;  /* 0x0000003f31117223 */ /* 0x000fe20000000011 */
[----:B------:R-:W-:Y:S01]  /*7c10*/  FMUL R21, R47, R25 ;  /* 0x000000192f157220 */ /* 0x000fe20000400000 */
[----:B------:R-:W-:Y:S01]  /*7c20*/  FFMA R18, R49, R64, R18 ;  /* 0x0000004031127223 */ /* 0x000fe20000000012 */
[----:B------:R-:W-:Y:S01]  /*7c30*/  FMUL R22, R47, R26 ;  /* 0x0000001a2f167220 */ /* 0x000fe20000400000 */
[----:B------:R-:W-:Y:S01]  /*7c40*/  F2FP.BF16.F32.PACK_AB R8, R10, R3 ;  /* 0x000000030a08723e */ /* 0x000fe200000010ff */
[----:B------:R-:W-:Y:S01]  /*7c50*/  FFMA R23, R49, R65, R23 ;  /* 0x0000004131177223 */ /* 0x000fe20000000017 */
[----:B------:R-:W-:Y:S01]  /*7c60*/  F2FP.BF16.F32.PACK_AB R9, R15, R11 ;  /* 0x0000000b0f09723e */ /* 0x000fe200000010ff */
[----:B------:R-:W-:Y:S01]  /*7c70*/  FMUL R27, R47, R27 ;  /* 0x0000001b2f1b7220 */ /* 0x000fe20000400000 */
[----:B------:R-:W-:Y:S01]  /*7c80*/  F2FP.BF16.F32.PACK_AB R10, R13, R12 ;  /* 0x0000000c0d0a723e */ /* 0x000fe200000010ff */
[----:B------:R-:W-:Y:S01]  /*7c90*/  FFMA R20, R49, R66, R20 ;  /* 0x0000004231147223 */ /* 0x000fe20000000014 */
[----:B------:R-:W-:Y:S01]  /*7ca0*/  F2FP.BF16.F32.PACK_AB R11, R19, R14 ;  /* 0x0000000e130b723e */ /* 0x000fe200000010ff */
[----:B------:R-:W-:Y:S01]  /*7cb0*/  FMUL R24, R47, R28 ;  /* 0x0000001c2f187220 */ /* 0x000fe20000400000 */
[----:B------:R-:W-:Y:S01]  /*7cc0*/  LOP3.LUT R71, R76, 0xffff0000, RZ, 0xc0, !PT ;  /* 0xffff00004c477812 */ /* 0x000fe200078ec0ff */
[----:B------:R-:W-:Y:S01]  /*7cd0*/  FFMA R21, R49, R67, R21 ;  /* 0x0000004331157223 */ /* 0x000fe20000000015 */
[----:B------:R-:W-:Y:S01]  /*7ce0*/  SHF.L.U32 R72, R77, 0x10, RZ ;  /* 0x000000104d487819 */ /* 0x000fe200000006ff */
[----:B------:R1:W-:Y:S01]  /*7cf0*/  STS.128 [R106+0x10], R8 ;  /* 0x000010086a007388 */ /* 0x0003e20000000c00 */
[----:B------:R-:W-:Y:S01]  /*7d00*/  FMUL R25, R47, R29 ;  /* 0x0000001d2f197220 */ /* 0x000fe20000400000 */
[----:B------:R-:W-:Y:S01]  /*7d10*/  FFMA R22, R49, R68, R22 ;  /* 0x0000004431167223 */ /* 0x000fe20000000016 */
[----:B------:R-:W-:Y:S01]  /*7d20*/  LOP3.LUT R73, R77, 0xffff0000, RZ, 0xc0, !PT ;  /* 0xffff00004d497812 */ /* 0x000fe200078ec0ff */
[----:B------:R-:W-:Y:S01]  /*7d30*/  FMUL R26, R47, R30 ;  /* 0x0000001e2f1a7220 */ /* 0x000fe20000400000 */
[----:B------:R-:W-:Y:S01]  /*7d40*/  FFMA R27, R49, R69, R27 ;  /* 0x00000045311b7223 */ /* 0x000fe2000000001b */
[----:B------:R-:W-:Y:S01]  /*7d50*/  FMUL R31, R47, R31 ;  /* 0x0000001f2f1f7220 */ /* 0x000fe20000400000 */
[----:B------:R-:W-:Y:S01]  /*7d60*/  FFMA R24, R49, R70, R24 ;  /* 0x0000004631187223 */ /* 0x000fe20000000018 */
[----:B------:R-:W-:Y:S01]  /*7d70*/  FMUL R28, R47, R32 ;  /* 0x000000202f1c7220 */ /* 0x000fe20000400000 */
[----:B------:R-:W-:Y:S01]  /*7d80*/  FFMA R25, R49, R71, R25 ;  /* 0x0000004731197223 */ /* 0x000fe20000000019 */
[----:B------:R-:W-:Y:S01]  /*7d90*/  SHF.L.U32 R76, R79, 0x10, RZ ;  /* 0x000000104f4c7819 */ /* 0x000fe200000006ff */
[----:B------:R-:W-:Y:S01]  /*7da0*/  FMUL R29, R47, R33 ;  /* 0x000000212f1d7220 */ /* 0x000fe20000400000 */
[----:B------:R-:W-:Y:S01]  /*7db0*/  F2FP.BF16.F32.PACK_AB R16, R17, R16 ;  /* 0x000000101110723e */ /* 0x000fe200000010ff */
[----:B------:R-:W-:Y:S01]  /*7dc0*/  FFMA R26, R49, R72, R26 ;  /* 0x00000048311a7223 */ /* 0x000fe2000000001a */
[----:B------:R-:W-:Y:S01]  /*7dd0*/  LOP3.LUT R77, R79, 0xffff0000, RZ, 0xc0, !PT ;  /* 0xffff00004f4d7812 */ /* 0x000fe200078ec0ff */
[----:B------:R-:W-:Y:S01]  /*7de0*/  FMUL R30, R47, R34 ;  /* 0x000000222f1e7220 */ /* 0x000fe20000400000 */
[----:B------:R-:W-:Y:S01]  /*7df0*/  F2FP.BF16.F32.PACK_AB R17, R23, R18 ;  /* 0x000000121711723e */ /* 0x000fe200000010ff */
[----:B------:R-:W-:Y:S01]  /*7e00*/  FFMA R31, R49, R73, R31 ;  /* 0x00000049311f7223 */ /* 0x000fe2000000001f */
[----:B------:R-:W-:Y:S01]  /*7e10*/  FMUL R35, R47, R35 ;  /* 0x000000232f237220 */ /* 0x000fe20000400000 */
[----:B------:R-:W-:Y:S01]  /*7e20*/  F2FP.BF16.F32.PACK_AB R18, R21, R20 ;  /* 0x000000141512723e */ /* 0x000fe200000010ff */
[----:B------:R-:W-:Y:S01]  /*7e30*/  FFMA R28, R49, R74, R28 ;  /* 0x0000004a311c7223 */ /* 0x000fe2000000001c */
[----:B------:R-:W-:Y:S01]  /*7e40*/  F2FP.BF16.F32.PACK_AB R19, R27, R22 ;  /* 0x000000161b13723e */ /* 0x000fe200000010ff */
[C---:B------:R-:W-:Y:S01]  /*7e50*/  FFMA R29, R49.reuse, R75, R29 ;  /* 0x0000004b311d7223 */ /* 0x040fe2000000001d */
[C---:B------:R-:W-:Y:S01]  /*7e60*/  FFMA R30, R49.reuse, R76, R30 ;  /* 0x0000004c311e7223 */ /* 0x040fe2000000001e */
[----:B------:R-:W-:Y:S01]  /*7e70*/  FFMA R35, R49, R77, R35 ;  /* 0x0000004d31237223 */ /* 0x000fe20000000023 */
[----:B------:R-:W-:Y:S01]  /*7e80*/  F2FP.BF16.F32.PACK_AB R24, R25, R24 ;  /* 0x000000181918723e */ /* 0x000fe200000010ff */
[----:B------:R1:W-:Y:S01]  /*7e90*/  STS.128 [R105+0x20], R16 ;  /* 0x0000201069007388 */ /* 0x0003e20000000c00 */
[----:B------:R-:W-:Y:S02]  /*7ea0*/  F2FP.BF16.F32.PACK_AB R25, R31, R26 ;  /* 0x0000001a1f19723e */ /* 0x000fe400000010ff */
[----:B------:R-:W-:Y:S02]  /*7eb0*/  F2FP.BF16.F32.PACK_AB R26, R29, R28 ;  /* 0x0000001c1d1a723e */ /* 0x000fe400000010ff */
[----:B------:R-:W-:Y:S02]  /*7ec0*/  F2FP.BF16.F32.PACK_AB R27, R35, R30 ;  /* 0x0000001e231b723e */ /* 0x000fe400000010ff */
[----:B------:R-:W-:Y:S05]  /*7ed0*/  IADD3 R0, PT, PT, R98, R106, RZ ;  /* 0x0000006a62007210 */ /* 0x000fea0007ffe0ff */
        /* <DEDUP_REMOVED lines=9> */
[----:B------:R-:W-:Y:S02]  /*7f70*/  UIADD3 UR10, UP0, UPT, UR54, 0xa80, URZ ;  /* 0x00000a80360a7890 */ /* 0x000fe4000ff1e0ff */
[----:B------:R-:W-:Y:S02]  /*7f80*/  UIADD3 UR5, UPT, UPT, UR41, 0x20, URZ ;  /* 0x0000002029057890 */ /* 0x000fe4000fffe0ff */
[----:B------:R-:W-:Y:S02]  /*7f90*/  UIADD3 UR4, UPT, UPT, UR48, 0x200, UR8 ;  /* 0x0000020030047890 */ /* 0x000fe4000fffe008 */
[----:B------:R-:W-:Y:S01]  /*7fa0*/  UIADD3.X UR11, UPT, UPT, URZ, UR55, URZ, UP0, !UPT ;  /* 0x00000037ff0b7290 */ /* 0x000fe200087fe4ff */
[----:B------:R-:W-:Y:S01]  /*7fb0*/  UMOV UR6, UR42 ;  /* 0x0000002a00067c82 */ /* 0x000fe20008000000 */
[----:B------:R-:W-:Y:S07]  /*7fc0*/  UMOV UR7, UR36 ;  /* 0x0000002400077c82 */ /* 0x000fee0008000000 */
[----:B------:R2:W-:Y:S02]  /*7fd0*/  UTMASTG.3D [UR4], [UR10] ;  /* 0x000000040a0073b5 */ /* 0x0005e40008010000 */
[----:B--2---:R0:W-:Y:S02]  /*7fe0*/  UTMACMDFLUSH ;  /* 0x00000000000079b7 */ /* 0x0041e40000000000 */
.L_x_120:
[----:B------:R-:W-:Y:S05]  /*7ff0*/  BSYNC.RECONVERGENT B0 ;  /* 0x0000000000007941 */ /* 0x000fea0003800200 */
.L_x_119:
[----:B------:R-:W-:Y:S01]  /*8000*/  UIADD3 UR43, UPT, UPT, UR43, 0x1, URZ ;  /* 0x000000012b2b7890 */ /* 0x000fe2000fffe0ff */
[----:B------:R-:W-:Y:S03]  /*8010*/  BSSY.RECONVERGENT B0, `(.L_x_121) ;  /* 0x0000008000007945 */ /* 0x000fe60003800200 */
[----:B------:R-:W-:Y:S04]  /*8020*/  UISETP.NE.AND UP0, UPT, UR43, 0x3, UPT ;  /* 0x000000032b00788c */ /* 0x000fe8000bf05270 */
[----:B------:R-:W-:Y:S02]  /*8030*/  UISETP.EQ.XOR UP1, UPT, UR40, 0x3, !UP0 ;  /* 0x000000032800788c */ /* 0x000fe4000c722a70 */
[----:B------:R-:W-:Y:S02]  /*8040*/  USEL UR56, UR43, URZ, UP0 ;  /* 0x000000ff2b387287 */ /* 0x000fe40008000000 */
[----:B------:R-:W-:Y:S04]  /*8050*/  USEL UR4, URZ, 0x1, !UP1 ;  /* 0x00000001ff047887 */ /* 0x000fe8000c800000 */
[----:B------:R-:W-:Y:S01]  /*8060*/  ULOP3.LUT UR51, UR51, UR4, URZ, 0x3c, !UPT ;  /* 0x0000000433337292 */ /* 0x000fe2000f8e3cff */
[----:B------:R-:W-:Y:S11]  /*8070*/  @P0 BRA `(.L_x_122) ;  /* 0x0000000000040947 */ /* 0x000ff60003800000 */
[----:B------:R-:W-:Y:S04]  /*8080*/  DEPBAR.LE SB0, 0x1 ;  /* 0x000080400000791a */ /* 0x000fe80000000000 */
.L_x_122:
[----:B------:R-:W-:Y:S05]  /*8090*/  BSYNC.RECONVERGENT B0 ;  /* 0x0000000000007941 */ /* 0x000fea0003800200 */
.L_x_121:
[----:B------:R-:W-:Y:S01]  /*80a0*/  BAR.SYNC.DEFER_BLOCKING 0x1, 0x80 ;  /* 0x0042000000007b1d */ /* 0x000fe20000010000 */
[----:B------:R-:W-:Y:S01]  /*80b0*/  UISETP.NE.AND UP0, UPT, UR50, -0x2, UPT ;  /* 0xfffffffe3200788c */ /* 0x000fe2000bf05270 */
[----:B------:R-:W-:Y:S08]  /*80c0*/  IADD3 R45, PT, PT, R45, 0x1, RZ ;  /* 0x000000012d2d7810 */ /* 0x000ff00007ffe0ff */
[----:B------:R-:W-:Y:S05]  /*80d0*/  BRA.U !UP0, `(.L_x_123) ;  /* 0x0000000108287547 */ /* 0x000fea000b800000 */
[----:B------:R-:W-:Y:S01]  /*80e0*/  ISETP.NE.AND P0, PT, R104, RZ, PT ;  /* 0x000000ff6800720c */ /* 0x000fe20003f05270 */
[----:B------:R-:W-:Y:S01]  /*80f0*/  IMAD.U32 R2, RZ, RZ, UR49 ;  /* 0x00000031ff027e24 */ /* 0x000fe2000f8e00ff */
[----:B------:R-:W-:Y:S01]  /*8100*/  UIADD3 UR49, UPT, UPT, UR49, 0x1, URZ ;  /* 0x0000000131317890 */ /* 0x000fe2000fffe0ff */
[----:B-1----:R-:W-:Y:S03]  /*8110*/  IMAD.U32 R0, RZ, RZ, UR37 ;  /* 0x00000025ff007e24 */ /* 0x002fe6000f8e00ff */
[----:B------:R-:W-:Y:S04]  /*8120*/  UISETP.NE.AND UP0, UPT, UR49, 0x3, UPT ;  /* 0x000000033100788c */ /* 0x000fe8000bf05270 */
[----:B------:R-:W-:Y:S03]  /*8130*/  USEL UR49, UR49, URZ, UP0 ;  /* 0x000000ff31317287 */ /* 0x000fe60008000000 */
[----:B------:R-:W-:Y:S05]  /*8140*/  @P0 LEA R2, R2, UR48, 0x3 ;  /* 0x0000003002020c11 */ /* 0x000fea000f8e18ff */
[----:B------:R-:W-:Y:S05]  /*8150*/  @P0 VIADD R2, R2, 0x88 ;  /* 0x0000008802020836 */ /* 0x000fea0000000000 */
[----:B------:R-:W-:Y:S04]  /*8160*/  @P0 PRMT R0, R0, 0x654, R2 ;  /* 0x0000065400000816 */ /* 0x000fe80000000002 */
[----:B------:R2:W-:Y:S03]  /*8170*/  @P0 SYNCS.ARRIVE.TRANS64.RED.A1T0 RZ, [R0+URZ], RZ ;  /* 0x000000ff00ff09a7 */ /* 0x0005e600081004ff */
.L_x_123:
[----:B------:R-:W-:Y:S01]  /*8180*/  ISETP.NE.AND P2, PT, R101, RZ, PT ;  /* 0x000000ff6500720c */ /* 0x000fe20003f45270 */
[----:B-12---:R-:W-:Y:S01]  /*8190*/  IMAD.IADD R0, R44, 0x1, R87 ;  /* 0x000000012c007824 */ /* 0x006fe200078e0257 */
[----:B------:R-:W-:Y:S01]  /*81a0*/  ISETP.NE.AND P0, PT, R103, 0x2, PT ;  /* 0x000000026700780c */ /* 0x000fe20003f05270 */
[----:B------:R-:W-:Y:S01]  /*81b0*/  UIADD3 UR50, UPT, UPT, UR50, 0x2, URZ ;  /* 0x0000000232327890 */ /* 0x000fe2000fffe0ff */
[----:B------:R-:W-:Y:S01]  /*81c0*/  ISETP.NE.AND P1, PT, R45, 0x2, PT ;  /* 0x000000022d00780c */ /* 0x000fe20003f25270 */
[----:B------:R-:W-:Y:S01]  /*81d0*/  IMAD.IADD R24, R43, 0x1, R86 ;  /* 0x000000012b187824 */ /* 0x000fe200078e0256 */
[----:B------:R-:W-:Y:S02]  /*81e0*/  R2UR UR20, R0 ;  /* 0x00000000001472ca */ /* 0x000fe400000e0000 */
[----:B------:R-:W-:Y:S02]  /*81f0*/  SEL R2, RZ, 0x1, P0 ;  /* 0x00000001ff027807 */ /* 0x000fe40000000000 */
[----:B------:R-:W-:Y:S02]  /*8200*/  SEL R0, RZ, 0x1, P1 ;  /* 0x00000001ff007807 */ /* 0x000fe40000800000 */
[----:B------:R-:W-:Y:S02]  /*8210*/  LOP3.LUT R96, R96, R2, RZ, 0x3c, !PT ;  /* 0x0000000260607212 */ /* 0x000fe400078e3cff */
[----:B------:R-:W-:Y:S02]  /*8220*/  @P2 R2UR UR36, R95 ;  /* 0x000000005f2422ca */ /* 0x000fe400000e0000 */
[----:B------:R-:W-:Y:S02]  /*8230*/  LOP3.LUT R97, R97, R0, RZ, 0x3c, !PT ;  /* 0x0000000061617212 */ /* 0x000fe400078e3cff */
[----:B------:R-:W-:Y:S02]  /*8240*/  SEL R103, R103, RZ, P0 ;  /* 0x000000ff67677207 */ /* 0x000fe40000000000 */
[----:B------:R-:W-:Y:S01]  /*8250*/  SEL R45, R45, RZ, P1 ;  /* 0x000000ff2d2d7207 */ /* 0x000fe20000800000 */
[----:B------:R-:W-:Y:S08]  /*8260*/  @P2 BRA `(.L_x_124) ;  /* 0xffffffd800042947 */ /* 0x000ff0000383ffff */
[----:B------:R-:W-:-:S09]  /*8270*/  UISETP.NE.AND UP0, UPT, UR53, URZ, UPT ;  /* 0x000000ff3500728c */ /* 0x000fd2000bf05270 */
[----:B------:R-:W-:Y:S05]  /*8280*/  BRA.U !UP0, `(.L_x_125) ;  /* 0x0000000108487547 */ /* 0x000fea000b800000 */
[----:B------:R-:W1:Y:S02]  /*8290*/  LDCU.64 UR4, c[0x0][0xc90] ;  /* 0x00019200ff0477ac */ /* 0x000e640008000a00 */
[----:B-1----:R-:W-:-:S04]  /*82a0*/  UISETP.NE.U32.AND UP0, UPT, UR4, URZ, UPT ;  /* 0x000000ff0400728c */ /* 0x002fc8000bf05070 */
[----:B------:R-:W-:-:S09]  /*82b0*/  UISETP.NE.AND.EX UP0, UPT, UR5, URZ, UPT, UP0 ;  /* 0x000000ff0500728c */ /* 0x000fd2000bf05300 */
[----:B------:R-:W-:Y:S05]  /*82c0*/  BRA.U UP0, `(.L_x_126) ;  /* 0x00000001000c7547 */ /* 0x000fea000b800000 */
[----:B------:R-:W-:-:S13]  /*82d0*/  FSETP.NEU.AND P0, PT, R49, RZ, PT ;  /* 0x000000ff3100720b */ /* 0x000fda0003f0d000 */
[----:B------:R-:W-:Y:S05]  /*82e0*/  @!P0 EXIT ;  /* 0x000000000000894d */ /* 0x000fea0003800000 */
[----:B------:R-:W-:Y:S05]  /*82f0*/  BRA `(.L_x_125) ;  /* 0x00000000002c7947 */ /* 0x000fea0003800000 */
.L_x_126:
[----:B------:R-:W-:Y:S01]  /*8300*/  ISETP.NE.AND P0, PT, R102, RZ, PT ;  /* 0x000000ff6600720c */ /* 0x000fe20003f05270 */
[----:B------:R-:W-:-:S12]  /*8310*/  BSSY.RECONVERGENT B0, `(.L_x_125) ;  /* 0x0000009000007945 */ /* 0x000fd80003800200 */
[----:B------:R-:W-:Y:S05]  /*8320*/  @P0 BRA `(.L_x_127) ;  /* 0x0000000000140947 */ /* 0x000fea0003800000 */
[----:B------:R-:W1:Y:S02]  /*8330*/  LDCU.64 UR4, c[0x0][0xc88] ;  /* 0x00019100ff0477ac */ /* 0x000e640008000a00 */
[----:B-1----:R-:W-:-:S04]  /*8340*/  ISETP.NE.U32.AND P0, PT, RZ, UR4, PT ;  /* 0x00000004ff007c0c */ /* 0x002fc8000bf05070 */
[----:B------:R-:W-:-:S13]  /*8350*/  ISETP.NE.AND.EX P0, PT, RZ, UR5, PT, P0 ;  /* 0x00000005ff007c0c */ /* 0x000fda000bf05300 */
[----:B------:R-:W-:Y:S05]  /*8360*/  @!P0 EXIT ;  /* 0x000000000000894d */ /* 0x000fea0003800000 */
[----:B------:R-:W-:Y:S05]  /*8370*/  BRA `(.L_x_128) ;  /* 0x0000000000087947 */ /* 0x000fea0003800000 */
.L_x_127:
[----:B------:R-:W-:-:S13]  /*8380*/  FSETP.NEU.AND P0, PT, R49, RZ, PT ;  /* 0x000000ff3100720b */ /* 0x000fda0003f0d000 */
[----:B------:R-:W-:Y:S05]  /*8390*/  @!P0 EXIT ;  /* 0x000000000000894d */ /* 0x000fea0003800000 */
.L_x_128:
[----:B------:R-:W-:Y:S05]  /*83a0*/  BSYNC.RECONVERGENT B0 ;  /* 0x0000000000007941 */ /* 0x000fea0003800200 */
.L_x_125:
[----:B------:R-:W-:Y:S01]  /*83b0*/  ULEA UR4, UR49, UR48, 0x3 ;  /* 0x0000003031047291 */ /* 0x000fe2000f8e18ff */
[----:B------:R-:W-:-:S04]  /*83c0*/  DEPBAR.LE SB0, 0x0 ;  /* 0x000080000000791a */ /* 0x000fc80000000000 */
[----:B------:R-:W-:-:S04]  /*83d0*/  UIADD3 UR4, UPT, UPT, UR4, 0x88, URZ ;  /* 0x0000008804047890 */ /* 0x000fc8000fffe0ff */
[----:B------:R-:W-:-:S09]  /*83e0*/  UPRMT UR4, UR37, 0x654, UR4 ;  /* 0x0000065425047896 */ /* 0x000fd20008000004 */
[----:B------:R-:W-:Y:S01]  /*83f0*/  SYNCS.ARRIVE.TRANS64.RED.A1T0 RZ, [UR4], RZ ;  /* 0x000000ffffff79a7 */ /* 0x000fe20008100404 */
[----:B------:R-:W-:Y:S05]  /*8400*/  EXIT ;  /* 0x000000000000794d */ /* 0x000fea0003800000 */
.L_x_24:
[----:B--2---:R2:W1:Y:S02]  /*8410*/  SYNCS.PHASECHK.TRANS64.TRYWAIT P0, [R2+URZ+0x100], R3 ;  /* 0x00010003020075a7 */ /* 0x00446400080011ff */
[----:B-1----:R-:W-:Y:S05]  /*8420*/  @!P0 NANOSLEEP.SYNCS 0x989680 ;  /* 0x009896800000895d */ /* 0x002fea0003900000 */
[----:B------:R-:W1:Y:S02]  /*8430*/  @!P0 SYNCS.PHASECHK.TRANS64 P0, [R2+URZ+0x100], R3 ;  /* 0x00010003020085a7 */ /* 0x000e6400080010ff */
[----:B-1----:R-:W-:Y:S05]  /*8440*/  @!P0 BRA `(.L_x_24) ;  /* 0xfffffffc00f08947 */ /* 0x002fea000383ffff */
[----:B------:R-:W-:Y:S05]  /*8450*/  BRA `(.L_x_129) ;  /* 0xffffff94000c7947 */ /* 0x000fea000383ffff */
.L_x_27:
[----:B------:R-:W-:-:S07]  /*8460*/  MOV R2, UR33 ;  /* 0x0000002100027c02 */ /* 0x000fce0008000f00 */
.L_x_130:
[----:B-1----:R1:W2:Y:S02]  /*8470*/  SYNCS.PHASECHK.TRANS64.TRYWAIT P0, [R2+URZ+0x38], R4 ;  /* 0x00003804020075a7 */ /* 0x0022a400080011ff */
[----:B--2---:R-:W-:Y:S05]  /*8480*/  @!P0 NANOSLEEP.SYNCS 0x989680 ;  /* 0x009896800000895d */ /* 0x004fea0003900000 */
[----:B------:R-:W2:Y:S02]  /*8490*/  @!P0 SYNCS.PHASECHK.TRANS64 P0, [R2+URZ+0x38], R4 ;  /* 0x00003804020085a7 */ /* 0x000ea400080010ff */
[----:B--2---:R-:W-:Y:S05]  /*84a0*/  @!P0 BRA `(.L_x_130) ;  /* 0xfffffffc00f08947 */ /* 0x004fea000383ffff */
[----:B------:R-:W-:Y:S05]  /*84b0*/  BRA `(.L_x_26) ;  /* 0xffffff9400647947 */ /* 0x000fea000383ffff */
.L_x_36:
[----:B------:R-:W-:-:S07]  /*84c0*/  MOV R2, UR33 ;  /* 0x0000002100027c02 */ /* 0x000fce0008000f00 */
.L_x_131:
[----:B-1----:R1:W2:Y:S02]  /*84d0*/  SYNCS.PHASECHK.TRANS64.TRYWAIT P0, [R2+URZ+0x38], R4 ;  /* 0x00003804020075a7 */ /* 0x0022a400080011ff */
[----:B--2---:R-:W-:Y:S05]  /*84e0*/  @!P0 NANOSLEEP.SYNCS 0x989680 ;  /* 0x009896800000895d */ /* 0x004fea0003900000 */
[----:B------:R-:W2:Y:S02]  /*84f0*/  @!P0 SYNCS.PHASECHK.TRANS64 P0, [R2+URZ+0x38], R4 ;  /* 0x00003804020085a7 */ /* 0x000ea400080010ff */
[----:B--2---:R-:W-:Y:S05]  /*8500*/  @!P0 BRA `(.L_x_131) ;  /* 0xfffffffc00f08947 */ /* 0x004fea000383ffff */
[----:B------:R-:W-:Y:S05]  /*8510*/  BRA `(.L_x_35) ;  /* 0xffffff98007c7947 */ /* 0x000fea000383ffff */
.L_x_43:
[----:B-1----:R1:W2:Y:S02]  /*8520*/  SYNCS.PHASECHK.TRANS64.TRYWAIT P0, [R2+URZ+0xb0], R3 ;  /* 0x0000b003020075a7 */ /* 0x0022a400080011ff */
[----:B--2---:R-:W-:Y:S05]  /*8530*/  @!P0 NANOSLEEP.SYNCS 0x989680 ;  /* 0x009896800000895d */ /* 0x004fea0003900000 */
[----:B------:R-:W2:Y:S02]  /*8540*/  @!P0 SYNCS.PHASECHK.TRANS64 P0, [R2+URZ+0xb0], R3 ;  /* 0x0000b003020085a7 */ /* 0x000ea400080010ff */
[----:B--2---:R-:W-:Y:S05]  /*8550*/  @!P0 BRA `(.L_x_43) ;  /* 0xfffffffc00f08947 */ /* 0x004fea000383ffff */
[----:B------:R-:W-:Y:S05]  /*8560*/  BRA `(.L_x_132) ;  /* 0xffffff9c00747947 */ /* 0x000fea000383ffff */
.L_x_47:
[----:B----4-:R-:W-:-:S07]  /*8570*/  MOV R0, UR4 ;  /* 0x0000000400007c02 */ /* 0x010fce0008000f00 */
.L_x_133:
[----:B-1----:R1:W2:Y:S02]  /*8580*/  SYNCS.PHASECHK.TRANS64.TRYWAIT P0, [R0+URZ], R2 ;  /* 0x00000002000075a7 */ /* 0x0022a400080011ff */
[----:B--2---:R-:W-:Y:S05]  /*8590*/  @!P0 NANOSLEEP.SYNCS 0x989680 ;  /* 0x009896800000895d */ /* 0x004fea0003900000 */
[----:B------:R-:W2:Y:S02]  /*85a0*/  @!P0 SYNCS.PHASECHK.TRANS64 P0, [R0+URZ], R2 ;  /* 0x00000002000085a7 */ /* 0x000ea400080010ff */
[----:B--2---:R-:W-:Y:S05]  /*85b0*/  @!P0 BRA `(.L_x_133) ;  /* 0xfffffffc00f08947 */ /* 0x004fea000383ffff */
[----:B------:R-:W-:Y:S05]  /*85c0*/  BRA `(.L_x_134) ;  /* 0xffffffa000e87947 */ /* 0x000fea000383ffff */
.L_x_48:
[----:B----4-:R-:W-:-:S07]  /*85d0*/  MOV R0, UR4 ;  /* 0x0000000400007c02 */ /* 0x010fce0008000f00 */
.L_x_135:
[----:B-1----:R1:W2:Y:S02]  /*85e0*/  SYNCS.PHASECHK.TRANS64.TRYWAIT P0, [R0+URZ], R3 ;  /* 0x00000003000075a7 */ /* 0x0022a400080011ff */
[----:B--2---:R-:W-:Y:S05]  /*85f0*/  @!P0 NANOSLEEP.SYNCS 0x989680 ;  /* 0x009896800000895d */ /* 0x004fea0003900000 */
[----:B------:R-:W2:Y:S02]  /*8600*/  @!P0 SYNCS.PHASECHK.TRANS64 P0, [R0+URZ], R3 ;  /* 0x00000003000085a7 */ /* 0x000ea400080010ff */
[----:B--2---:R-:W-:Y:S05]  /*8610*/  @!P0 BRA `(.L_x_135) ;  /* 0xfffffffc00f08947 */ /* 0x004fea000383ffff */
[----:B------:R-:W-:Y:S05]  /*8620*/  BRA `(.L_x_136) ;  /* 0xffffffa000f47947 */ /* 0x000fea000383ffff */
.L_x_49:
[----:B----4-:R-:W-:-:S07]  /*8630*/  MOV R0, UR4 ;  /* 0x0000000400007c02 */ /* 0x010fce0008000f00 */
.L_x_137:
[----:B-1----:R1:W2:Y:S02]  /*8640*/  SYNCS.PHASECHK.TRANS64.TRYWAIT P0, [R0+URZ], R3 ;  /* 0x00000003000075a7 */ /* 0x0022a400080011ff */
[----:B--2---:R-:W-:Y:S05]  /*8650*/  @!P0 NANOSLEEP.SYNCS 0x989680 ;  /* 0x009896800000895d */ /* 0x004fea0003900000 */
[----:B------:R-:W2:Y:S02]  /*8660*/  @!P0 SYNCS.PHASECHK.TRANS64 P0, [R0+URZ], R3 ;  /* 0x00000003000085a7 */ /* 0x000ea400080010ff */
[----:B--2---:R-:W-:Y:S05]  /*8670*/  @!P0 BRA `(.L_x_137) ;  /* 0xfffffffc00f08947 */ /* 0x004fea000383ffff */
[----:B------:R-:W-:Y:S05]  /*8680*/  BRA `(.L_x_138) ;  /* 0xffffffa400007947 */ /* 0x000fea000383ffff */
.L_x_50:
[----:B----4-:R-:W-:-:S07]  /*8690*/  MOV R0, UR4 ;  /* 0x0000000400007c02 */ /* 0x010fce0008000f00 */
.L_x_139:
[----:B-1----:R1:W2:Y:S02]  /*86a0*/  SYNCS.PHASECHK.TRANS64.TRYWAIT P0, [R0+URZ], R3 ;  /* 0x00000003000075a7 */ /* 0x0022a400080011ff */
[----:B--2---:R-:W-:Y:S05]  /*86b0*/  @!P0 NANOSLEEP.SYNCS 0x989680 ;  /* 0x009896800000895d */ /* 0x004fea0003900000 */
[----:B------:R-:W2:Y:S02]  /*86c0*/  @!P0 SYNCS.PHASECHK.TRANS64 P0, [R0+URZ], R3 ;  /* 0x00000003000085a7 */ /* 0x000ea400080010ff */
[----:B--2---:R-:W-:Y:S05]  /*86d0*/  @!P0 BRA `(.L_x_139) ;  /* 0xfffffffc00f08947 */ /* 0x004fea000383ffff */
[----:B------:R-:W-:Y:S05]  /*86e0*/  BRA `(.L_x_140) ;  /* 0xffffffa4000c7947 */ /* 0x000fea000383ffff */
.L_x_51:
[----:B----4-:R-:W-:-:S07]  /*86f0*/  MOV R0, UR4 ;  /* 0x0000000400007c02 */ /* 0x010fce0008000f00 */
.L_x_141:
[----:B-1----:R1:W2:Y:S02]  /*8700*/  SYNCS.PHASECHK.TRANS64.TRYWAIT P0, [R0+URZ], R3 ;  /* 0x00000003000075a7 */ /* 0x0022a400080011ff */
[----:B--2---:R-:W-:Y:S05]  /*8710*/  @!P0 NANOSLEEP.SYNCS 0x989680 ;  /* 0x009896800000895d */ /* 0x004fea0003900000 */
[----:B------:R-:W2:Y:S02]  /*8720*/  @!P0 SYNCS.PHASECHK.TRANS64 P0, [R0+URZ], R3 ;  /* 0x00000003000085a7 */ /* 0x000ea400080010ff */
[----:B--2---:R-:W-:Y:S05]  /*8730*/  @!P0 BRA `(.L_x_141) ;  /* 0xfffffffc00f08947 */ /* 0x004fea000383ffff */
[----:B------:R-:W-:Y:S05]  /*8740*/  BRA `(.L_x_142) ;  /* 0xffffffa400187947 */ /* 0x000fea000383ffff */
.L_x_52:
[----:B----4-:R-:W-:-:S07]  /*8750*/  MOV R0, UR4 ;  /* 0x0000000400007c02 */ /* 0x010fce0008000f00 */
.L_x_143:
[----:B-1----:R1:W2:Y:S02]  /*8760*/  SYNCS.PHASECHK.TRANS64.TRYWAIT P0, [R0+URZ], R3 ;  /* 0x00000003000075a7 */ /* 0x0022a400080011ff */
[----:B--2---:R-:W-:Y:S05]  /*8770*/  @!P0 NANOSLEEP.SYNCS 0x989680 ;  /* 0x009896800000895d */ /* 0x004fea0003900000 */
[----:B------:R-:W2:Y:S02]  /*8780*/  @!P0 SYNCS.PHASECHK.TRANS64 P0, [R0+URZ], R3 ;  /* 0x00000003000085a7 */ /* 0x000ea400080010ff */
[----:B--2---:R-:W-:Y:S05]  /*8790*/  @!P0 BRA `(.L_x_143) ;  /* 0xfffffffc00f08947 */ /* 0x004fea000383ffff */
[----:B------:R-:W-:Y:S05]  /*87a0*/  BRA `(.L_x_144) ;  /* 0xffffffa400247947 */ /* 0x000fea000383ffff */
.L_x_55:
[----:B-1----:R1:W2:Y:S02]  /*87b0*/  SYNCS.PHASECHK.TRANS64.TRYWAIT P0, [R0+URZ+0xf0], R4 ;  /* 0x0000f004000075a7 */ /* 0x0022a400080011ff */
[----:B--2---:R-:W-:Y:S05]  /*87c0*/  @!P0 NANOSLEEP.SYNCS 0x989680 ;  /* 0x009896800000895d */ /* 0x004fea0003900000 */
[----:B------:R-:W2:Y:S02]  /*87d0*/  @!P0 SYNCS.PHASECHK.TRANS64 P0, [R0+URZ+0xf0], R4 ;  /* 0x0000f004000085a7 */ /* 0x000ea400080010ff */
[----:B--2---:R-:W-:Y:S05]  /*87e0*/  @!P0 BRA `(.L_x_55) ;  /* 0xfffffffc00f08947 */ /* 0x004fea000383ffff */
[----:B------:R-:W-:Y:S05]  /*87f0*/  BRA `(.L_x_145) ;  /* 0xffffffa400847947 */ /* 0x000fea000383ffff */
.L_x_56:
[----:B------:R-:W-:-:S07]  /*8800*/  MOV R0, UR5 ;  /* 0x0000000500007c02 */ /* 0x000fce0008000f00 */
.L_x_146:
[----:B-1----:R1:W2:Y:S02]  /*8810*/  SYNCS.PHASECHK.TRANS64.TRYWAIT P0, [R0+URZ+0xc0], R5 ;  /* 0x0000c005000075a7 */ /* 0x0022a400080011ff */
[----:B--2---:R-:W-:Y:S05]  /*8820*/  @!P0 NANOSLEEP.SYNCS 0x989680 ;  /* 0x009896800000895d */ /* 0x004fea0003900000 */
[----:B------:R-:W2:Y:S02]  /*8830*/  @!P0 SYNCS.PHASECHK.TRANS64 P0, [R0+URZ+0xc0], R5 ;  /* 0x0000c005000085a7 */ /* 0x000ea400080010ff */
[----:B--2---:R-:W-:Y:S05]  /*8840*/  @!P0 BRA `(.L_x_146) ;  /* 0xfffffffc00f08947 */ /* 0x004fea000383ffff */
[----:B------:R-:W-:Y:S05]  /*8850*/  BRA `(.L_x_147) ;  /* 0xffffffa400947947 */ /* 0x000fea000383ffff */
.L_x_57:
[----:B-1----:R1:W2:Y:S02]  /*8860*/  SYNCS.PHASECHK.TRANS64.TRYWAIT P1, [R0+URZ+0xb0], R4 ;  /* 0x0000b004000075a7 */ /* 0x0022a400080211ff */
[----:B--2---:R-:W-:Y:S05]  /*8870*/  @!P1 NANOSLEEP.SYNCS 0x989680 ;  /* 0x009896800000995d */ /* 0x004fea0003900000 */
[----:B------:R-:W2:Y:S02]  /*8880*/  @!P1 SYNCS.PHASECHK.TRANS64 P1, [R0+URZ+0xb0], R4 ;  /* 0x0000b004000095a7 */ /* 0x000ea400080210ff */
[----:B--2---:R-:W-:Y:S05]  /*8890*/  @!P1 BRA `(.L_x_57) ;  /* 0xfffffffc00f09947 */ /* 0x004fea000383ffff */
[----:B------:R-:W-:Y:S05]  /*88a0*/  BRA `(.L_x_148) ;  /* 0xffffffa400c47947 */ /* 0x000fea000383ffff */
.L_x_60:
[----:B------:R-:W-:-:S07]  /*88b0*/  MOV R0, UR5 ;  /* 0x0000000500007c02 */ /* 0x000fce0008000f00 */
.L_x_149:
[----:B-1----:R1:W2:Y:S02]  /*88c0*/  SYNCS.PHASECHK.TRANS64.TRYWAIT P0, [R0+URZ+0xc0], R2 ;  /* 0x0000c002000075a7 */ /* 0x0022a400080011ff */
[----:B--2---:R-:W-:Y:S05]  /*88d0*/  @!P0 NANOSLEEP.SYNCS 0x989680 ;  /* 0x009896800000895d */ /* 0x004fea0003900000 */
[----:B------:R-:W2:Y:S02]  /*88e0*/  @!P0 SYNCS.PHASECHK.TRANS64 P0, [R0+URZ+0xc0], R2 ;  /* 0x0000c002000085a7 */ /* 0x000ea400080010ff */
[----:B--2---:R-:W-:Y:S05]  /*88f0*/  @!P0 BRA `(.L_x_149) ;  /* 0xfffffffc00f08947 */ /* 0x004fea000383ffff */
[----:B------:R-:W-:Y:S05]  /*8900*/  BRA `(.L_x_59) ;  /* 0xffffffa800187947 */ /* 0x000fea000383ffff */
.L_x_67:
[----:B--2---:R2:W4:Y:S02]  /*8910*/  SYNCS.PHASECHK.TRANS64.TRYWAIT P0, [R2+URZ+0xb0], R3 ;  /* 0x0000b003020075a7 */ /* 0x00452400080011ff */
[----:B----4-:R-:W-:Y:S05]  /*8920*/  @!P0 NANOSLEEP.SYNCS 0x989680 ;  /* 0x009896800000895d */ /* 0x010fea0003900000 */
[----:B------:R-:W4:Y:S02]  /*8930*/  @!P0 SYNCS.PHASECHK.TRANS64 P0, [R2+URZ+0xb0], R3 ;  /* 0x0000b003020085a7 */ /* 0x000f2400080010ff */
[----:B----4-:R-:W-:Y:S05]  /*8940*/  @!P0 BRA `(.L_x_67) ;  /* 0xfffffffc00f08947 */ /* 0x010fea000383ffff */
[----:B------:R-:W-:Y:S05]  /*8950*/  BRA `(.L_x_150) ;  /* 0xffffffac00d47947 */ /* 0x000fea000383ffff */
.L_x_70:
[----:B------:R-:W-:-:S07]  /*8960*/  MOV R3, UR15 ;  /* 0x0000000f00037c02 */ /* 0x000fce0008000f00 */
.L_x_151:
[----:B--2---:R2:W3:Y:S02]  /*8970*/  SYNCS.PHASECHK.TRANS64.TRYWAIT P0, [R3+URZ+0xe0], R2 ;  /* 0x0000e002030075a7 */ /* 0x0044e400080011ff */
[----:B---3--:R-:W-:Y:S05]  /*8980*/  @!P0 NANOSLEEP.SYNCS 0x989680 ;  /* 0x009896800000895d */ /* 0x008fea0003900000 */
[----:B------:R-:W3:Y:S02]  /*8990*/  @!P0 SYNCS.PHASECHK.TRANS64 P0, [R3+URZ+0xe0], R2 ;  /* 0x0000e002030085a7 */ /* 0x000ee400080010ff */
[----:B---3--:R-:W-:Y:S05]  /*89a0*/  @!P0 BRA `(.L_x_151) ;  /* 0xfffffffc00f08947 */ /* 0x008fea000383ffff */
[----:B------:R-:W-:Y:S05]  /*89b0*/  BRA `(.L_x_152) ;  /* 0xffffffb400387947 */ /* 0x000fea000383ffff */
.L_x_73:
[----:B------:R-:W-:Y:S07]  /*89c0*/  MOV R2, UR23 ;  /* 0x0000001700027c02 */ /* 0x000fee0008000f00 */
.L_x_153:
[----:B--2---:R2:W3:Y:S02]  /*89d0*/  SYNCS.PHASECHK.TRANS64.TRYWAIT P0, [R2+URZ], R3 ;  /* 0x00000003020075a7 */ /* 0x0044e400080011ff */
[----:B---3--:R-:W-:Y:S05]  /*89e0*/  @!P0 NANOSLEEP.SYNCS 0x989680 ;  /* 0x009896800000895d */ /* 0x008fea0003900000 */
[----:B------:R-:W3:Y:S02]  /*89f0*/  @!P0 SYNCS.PHASECHK.TRANS64 P0, [R2+URZ], R3 ;  /* 0x00000003020085a7 */ /* 0x000ee400080010ff */
[----:B---3--:R-:W-:Y:S05]  /*8a00*/  @!P0 BRA `(.L_x_153) ;  /* 0xfffffffc00f08947 */ /* 0x008fea000383ffff */
[----:B------:R-:W-:Y:S05]  /*8a10*/  BRA `(.L_x_72) ;  /* 0xffffffb400b07947 */ /* 0x000fea000383ffff */
.L_x_76:
[----:B------:R-:W-:-:S07]  /*8a20*/  MOV R0, UR5 ;  /* 0x0000000500007c02 */ /* 0x000fce0008000f00 */
.L_x_154:
[----:B-1----:R1:W3:Y:S02]  /*8a30*/  SYNCS.PHASECHK.TRANS64.TRYWAIT P0, [R0+URZ], R2 ;  /* 0x00000002000075a7 */ /* 0x0022e400080011ff */
[----:B---3--:R-:W-:Y:S05]  /*8a40*/  @!P0 NANOSLEEP.SYNCS 0x989680 ;  /* 0x009896800000895d */ /* 0x008fea0003900000 */
[----:B------:R-:W3:Y:S02]  /*8a50*/  @!P0 SYNCS.PHASECHK.TRANS64 P0, [R0+URZ], R2 ;  /* 0x00000002000085a7 */ /* 0x000ee400080010ff */
[----:B---3--:R-:W-:Y:S05]  /*8a60*/  @!P0 BRA `(.L_x_154) ;  /* 0xfffffffc00f08947 */ /* 0x008fea000383ffff */
[----:B------:R-:W-:Y:S05]  /*8a70*/  BRA `(.L_x_155) ;  /* 0xffffffb800f47947 */ /* 0x000fea000383ffff */
.L_x_77:
[----:B------:R-:W-:-:S07]  /*8a80*/  MOV R0, UR6 ;  /* 0x0000000600007c02 */ /* 0x000fce0008000f00 */
.L_x_156:
[----:B-1----:R1:W3:Y:S02]  /*8a90*/  SYNCS.PHASECHK.TRANS64.TRYWAIT P0, [R0+URZ], R2 ;  /* 0x00000002000075a7 */ /* 0x0022e400080011ff */
[----:B---3--:R-:W-:Y:S05]  /*8aa0*/  @!P0 NANOSLEEP.SYNCS 0x989680 ;  /* 0x009896800000895d */ /* 0x008fea0003900000 */
[----:B------:R-:W3:Y:S02]  /*8ab0*/  @!P0 SYNCS.PHASECHK.TRANS64 P0, [R0+URZ], R2 ;  /* 0x00000002000085a7 */ /* 0x000ee400080010ff */
[----:B---3--:R-:W-:Y:S05]  /*8ac0*/  @!P0 BRA `(.L_x_156) ;  /* 0xfffffffc00f08947 */ /* 0x008fea000383ffff */
[----:B------:R-:W-:Y:S05]  /*8ad0*/  BRA `(.L_x_157) ;  /* 0xffffffbc00007947 */ /* 0x000fea000383ffff */
.L_x_82:
[----:B--2---:R2:W4:Y:S02]  /*8ae0*/  SYNCS.PHASECHK.TRANS64.TRYWAIT P0, [R0+URZ+0xb0], R2 ;  /* 0x0000b002000075a7 */ /* 0x00452400080011ff */
[----:B----4-:R-:W-:Y:S05]  /*8af0*/  @!P0 NANOSLEEP.SYNCS 0x989680 ;  /* 0x009896800000895d */ /* 0x010fea0003900000 */
[----:B------:R-:W4:Y:S02]  /*8b00*/  @!P0 SYNCS.PHASECHK.TRANS64 P0, [R0+URZ+0xb0], R2 ;  /* 0x0000b002000085a7 */ /* 0x000f2400080010ff */
[----:B----4-:R-:W-:Y:S05]  /*8b10*/  @!P0 BRA `(.L_x_82) ;  /* 0xfffffffc00f08947 */ /* 0x010fea000383ffff */
[----:B------:R-:W-:Y:S05]  /*8b20*/  BRA `(.L_x_158) ;  /* 0xffffffbc00e87947 */ /* 0x000fea000383ffff */
.L_x_85:
[----:B------:R-:W-:Y:S07]  /*8b30*/  MOV R0, UR4 ;  /* 0x0000000400007c02 */ /* 0x000fee0008000f00 */
.L_x_159:
[----:B--2---:R2:W3:Y:S02]  /*8b40*/  SYNCS.PHASECHK.TRANS64.TRYWAIT P0, [R0+URZ+0xa8], R2 ;  /* 0x0000a802000075a7 */ /* 0x0044e400080011ff */
[----:B---3--:R-:W-:Y:S05]  /*8b50*/  @!P0 NANOSLEEP.SYNCS 0x989680 ;  /* 0x009896800000895d */ /* 0x008fea0003900000 */
[----:B------:R-:W3:Y:S02]  /*8b60*/  @!P0 SYNCS.PHASECHK.TRANS64 P0, [R0+URZ+0xa8], R2 ;  /* 0x0000a802000085a7 */ /* 0x000ee400080010ff */
[----:B---3--:R-:W-:Y:S05]  /*8b70*/  @!P0 BRA `(.L_x_159) ;  /* 0xfffffffc00f08947 */ /* 0x008fea000383ffff */
[----:B------:R-:W-:Y:S05]  /*8b80*/  BRA `(.L_x_84) ;  /* 0xffffffc000c87947 */ /* 0x000fea000383ffff */
.L_x_88:
[----:B------:R-:W-:Y:S07]  /*8b90*/  MOV R0, UR7 ;  /* 0x0000000700007c02 */ /* 0x000fee0008000f00 */
.L_x_160:
[----:B-1----:R1:W2:Y:S02]  /*8ba0*/  SYNCS.PHASECHK.TRANS64.TRYWAIT P0, [R0+URZ+0x88], R9 ;  /* 0x00008809000075a7 */ /* 0x0022a400080011ff */
[----:B--2---:R-:W-:Y:S05]  /*8bb0*/  @!P0 NANOSLEEP.SYNCS 0x989680 ;  /* 0x009896800000895d */ /* 0x004fea0003900000 */
[----:B------:R-:W2:Y:S02]  /*8bc0*/  @!P0 SYNCS.PHASECHK.TRANS64 P0, [R0+URZ+0x88], R9 ;  /* 0x00008809000085a7 */ /* 0x000ea400080010ff */
[----:B--2---:R-:W-:Y:S05]  /*8bd0*/  @!P0 BRA `(.L_x_160) ;  /* 0xfffffffc00f08947 */ /* 0x004fea000383ffff */
[----:B------:R-:W-:Y:S05]  /*8be0*/  BRA `(.L_x_161) ;  /* 0xffffffc400407947 */ /* 0x000fea000383ffff */
.L_x_89:
[----:B------:R-:W-:Y:S07]  /*8bf0*/  MOV R0, UR5 ;  /* 0x0000000500007c02 */ /* 0x000fee0008000f00 */
.L_x_162:
[----:B-1----:R1:W2:Y:S02]  /*8c00*/  SYNCS.PHASECHK.TRANS64.TRYWAIT P0, [R0+URZ+0x88], R24 ;  /* 0x00008818000075a7 */ /* 0x0022a400080011ff */
[----:B--2---:R-:W-:Y:S05]  /*8c10*/  @!P0 NANOSLEEP.SYNCS 0x989680 ;  /* 0x009896800000895d */ /* 0x004fea0003900000 */
[----:B------:R-:W2:Y:S02]  /*8c20*/  @!P0 SYNCS.PHASECHK.TRANS64 P0, [R0+URZ+0x88], R24 ;  /* 0x00008818000085a7 */ /* 0x000ea400080010ff */
[----:B--2---:R-:W-:Y:S05]  /*8c30*/  @!P0 BRA `(.L_x_162) ;  /* 0xfffffffc00f08947 */ /* 0x004fea000383ffff */
[----:B------:R-:W-:Y:S05]  /*8c40*/  BRA `(.L_x_163) ;  /* 0xffffffc400e07947 */ /* 0x000fea000383ffff */
.L_x_91:
[----:B------:R-:W-:-:S07]  /*8c50*/  MOV R0, UR5 ;  /* 0x0000000500007c02 */ /* 0x000fce0008000f00 */
.L_x_164:
[----:B-1----:R1:W3:Y:S02]  /*8c60*/  SYNCS.PHASECHK.TRANS64.TRYWAIT P0, [R0+URZ], R2 ;  /* 0x00000002000075a7 */ /* 0x0022e400080011ff */
[----:B---3--:R-:W-:Y:S05]  /*8c70*/  @!P0 NANOSLEEP.SYNCS 0x989680 ;  /* 0x009896800000895d */ /* 0x008fea0003900000 */
[----:B------:R-:W3:Y:S02]  /*8c80*/  @!P0 SYNCS.PHASECHK.TRANS64 P0, [R0+URZ], R2 ;  /* 0x00000002000085a7 */ /* 0x000ee400080010ff */
[----:B---3--:R-:W-:Y:S05]  /*8c90*/  @!P0 BRA `(.L_x_164) ;  /* 0xfffffffc00f08947 */ /* 0x008fea000383ffff */
[----:B------:R-:W-:Y:S05]  /*8ca0*/  BRA `(.L_x_165) ;  /* 0xffffffc8006c7947 */ /* 0x000fea000383ffff */
.L_x_92:
[----:B------:R-:W-:-:S07]  /*8cb0*/  MOV R0, UR5 ;  /* 0x0000000500007c02 */ /* 0x000fce0008000f00 */
.L_x_166:
[----:B-1----:R1:W3:Y:S02]  /*8cc0*/  SYNCS.PHASECHK.TRANS64.TRYWAIT P0, [R0+URZ], R2 ;  /* 0x00000002000075a7 */ /* 0x0022e400080011ff */
[----:B---3--:R-:W-:Y:S05]  /*8cd0*/  @!P0 NANOSLEEP.SYNCS 0x989680 ;  /* 0x009896800000895d */ /* 0x008fea0003900000 */
[----:B------:R-:W3:Y:S02]  /*8ce0*/  @!P0 SYNCS.PHASECHK.TRANS64 P0, [R0+URZ], R2 ;  /* 0x00000002000085a7 */ /* 0x000ee400080010ff */
[----:B---3--:R-:W-:Y:S05]  /*8cf0*/  @!P0 BRA `(.L_x_166) ;  /* 0xfffffffc00f08947 */ /* 0x008fea000383ffff */
[----:B------:R-:W-:Y:S05]  /*8d00*/  BRA `(.L_x_167) ;  /* 0xffffffc800787947 */ /* 0x000fea000383ffff */
.L_x_94:
[----:B--2---:R2:W4:Y:S02]  /*8d10*/  SYNCS.PHASECHK.TRANS64.TRYWAIT P0, [R0+URZ+0xb0], R2 ;  /* 0x0000b002000075a7 */ /* 0x00452400080011ff */
[----:B----4-:R-:W-:Y:S05]  /*8d20*/  @!P0 NANOSLEEP.SYNCS 0x989680 ;  /* 0x009896800000895d */ /* 0x010fea0003900000 */
[----:B------:R-:W4:Y:S02]  /*8d30*/  @!P0 SYNCS.PHASECHK.TRANS64 P0, [R0+URZ+0xb0], R2 ;  /* 0x0000b002000085a7 */ /* 0x000f2400080010ff */
[----:B----4-:R-:W-:Y:S05]  /*8d40*/  @!P0 BRA `(.L_x_94) ;  /* 0xfffffffc00f08947 */ /* 0x010fea000383ffff */
[----:B------:R-:W-:Y:S05]  /*8d50*/  BRA `(.L_x_168) ;  /* 0xffffffcc005c7947 */ /* 0x000fea000383ffff */
.L_x_104:
[----:B-1----:R1:W3:Y:S02]  /*8d60*/  SYNCS.PHASECHK.TRANS64.TRYWAIT P1, [R0+URZ+0x70], R3 ;  /* 0x00007003000075a7 */ /* 0x0022e400080211ff */
[----:B---3--:R-:W-:Y:S05]  /*8d70*/  @!P1 NANOSLEEP.SYNCS 0x989680 ;  /* 0x009896800000995d */ /* 0x008fea0003900000 */
[----:B------:R-:W3:Y:S02]  /*8d80*/  @!P1 SYNCS.PHASECHK.TRANS64 P1, [R0+URZ+0x70], R3 ;  /* 0x00007003000095a7 */ /* 0x000ee400080210ff */
[----:B---3--:R-:W-:Y:S05]  /*8d90*/  @!P1 BRA `(.L_x_104) ;  /* 0xfffffffc00f09947 */ /* 0x008fea000383ffff */
[----:B------:R-:W-:Y:S05]  /*8da0*/  BRA `(.L_x_103) ;  /* 0xffffffd800887947 */ /* 0x000fea000383ffff */
.L_x_106:
[----:B-1----:R1:W4:Y:S02]  /*8db0*/  SYNCS.PHASECHK.TRANS64.TRYWAIT P0, [R73+URZ+0xd0], R2 ;  /* 0x0000d002490075a7 */ /* 0x00232400080011ff */
[----:B----4-:R-:W-:Y:S05]  /*8dc0*/  @!P0 NANOSLEEP.SYNCS 0x989680 ;  /* 0x009896800000895d */ /* 0x010fea0003900000 */
[----:B------:R-:W4:Y:S02]  /*8dd0*/  @!P0 SYNCS.PHASECHK.TRANS64 P0, [R73+URZ+0xd0], R2 ;  /* 0x0000d002490085a7 */ /* 0x000f2400080010ff */
[----:B----4-:R-:W-:Y:S05]  /*8de0*/  @!P0 BRA `(.L_x_106) ;  /* 0xfffffffc00f08947 */ /* 0x010fea000383ffff */
[----:B------:R-:W-:Y:S05]  /*8df0*/  BRA `(.L_x_105) ;  /* 0xffffffd800c07947 */ /* 0x000fea000383ffff */
.L_x_117:
[----:B--2---:R2:W4:Y:S02]  /*8e00*/  SYNCS.PHASECHK.TRANS64.TRYWAIT P0, [R2+URZ+0x70], R107 ;  /* 0x0000706b020075a7 */ /* 0x00452400080011ff */
[----:B----4-:R-:W-:Y:S05]  /*8e10*/  @!P0 NANOSLEEP.SYNCS 0x989680 ;  /* 0x009896800000895d */ /* 0x010fea0003900000 */
[----:B------:R-:W4:Y:S02]  /*8e20*/  @!P0 SYNCS.PHASECHK.TRANS64 P0, [R2+URZ+0x70], R107 ;  /* 0x0000706b020085a7 */ /* 0x000f2400080010ff */
[----:B----4-:R-:W-:Y:S05]  /*8e30*/  @!P0 BRA `(.L_x_117) ;  /* 0xfffffffc00f08947 */ /* 0x010fea000383ffff */
[----:B------:R-:W-:Y:S05]  /*8e40*/  BRA `(.L_x_116) ;  /* 0xffffffe400a87947 */ /* 0x000fea000383ffff */
        .weak           $__internal_0_$__cuda_sm10x_tcgen05_guardrail_trap_col_being_dealloced_not_returned_by_alloc
        .type           $__internal_0_$__cuda_sm10x_tcgen05_guardrail_trap_col_being_dealloced_not_returned_by_alloc,@function
        .size           $__internal_0_$__cuda_sm10x_tcgen05_guardrail_trap_col_being_dealloced_not_returned_by_alloc,($__internal_1_$__cuda_sm10x_tcgen05_guardrail_trap_phase_invalid_during_alloc - $__internal_0_$__cuda_sm10x_tcgen05_guardrail_trap_col_being_dealloced_not_returned_by_alloc)
$__internal_0_$__cuda_sm10x_tcgen05_guardrail_trap_col_being_dealloced_not_returned_by_alloc:
[----:B------:R-:W-:Y:S05]  /*8e50*/  BPT.TRAP 0x1 ;  /* 0x000000040000795c */ /* 0x000fea0000300000 */
[----:B------:R-:W-:-:S04]  /*8e60*/  HFMA2 R3, -RZ, RZ, 0, 0 ;  /* 0x00000000ff037431 */ /* 0x000fc800000001ff */
[----:B------:R-:W-:Y:S05]  /*8e70*/  RET.REL.NODEC R2 `(_ZN7cutlass13device_kernelINS_4gemm6kernel13GemmUniversalIN4cute5tupleIJiiiiEEENS1_10collective13CollectiveMmaINS1_46MainloopSm100TmaUmmaWarpSpecializedBlockScaledILi7ELi2ELi2ENS5_IJNS4_1CILi1EEENSA_ILi2EEESB_EEEEENS5_IJNSA_ILi128EEENSA_ILi64EEENSA_ILi256EEEEEENS5_IJNS_12float_e2m1_tENS_13float_ue4m3_tEEEENS5_IJNS5_IJlSB_lEEENS4_6LayoutINS5_IJNS5_IJNS5_IJNSA_ILi32EEENSA_ILi4EEEEEEiEEENS5_IJNS5_IJNSA_ILi16EEESP_EEEiEEENS5_IJSB_iEEEEEENS5_IJSU_NS5_IJNS5_IJNSA_ILi0EEESB_EEENSA_ILi512EEEEEENS5_IJSX_iEEEEEEEEEEESL_S14_NS4_8TiledMMAINS4_8MMA_AtomIJNS4_17SM100_MMA_MXF4_SSISJ_SJ_fSK_Li128ELi64ELi16ELNS4_4UMMA5MajorE0ELS19_0ELNS18_7ScaleInE0ELS1A_0EEEEEENSN_INS5_IJSB_SB_SB_EEENS5_IJSX_SX_SX_EEEEENS5_IJNS4_10UnderscoreES1G_S1G_EEEEENS5_IJNS4_23SM90_TMA_LOAD_MULTICASTES1J_EEENS5_IJNS4_14ComposedLayoutINS4_7SwizzleILi3ELi4ELi3EEENS4_18smem_ptr_flag_bitsILi4EEENSN_INS5_IJNSA_ILi8EEESH_EEENS5_IJSH_SB_EEEEEEENSN_INS5_IJNS5_IJNS5_IJSQ_SB_EEEST_EEESB_NS5_IJSB_SP_EEEEEENS5_IJNS5_IJNS5_IJST_SZ_EEESY_EEESX_NS5_IJSP_SZ_EEEEEEEEEEEvNS4_8identityENS5_IJNS4_13SM90_TMA_LOADES26_EEES24_vS25_EENS_8epilogue10collective18CollectiveEpilogueINS29_23Sm100TmaWarpSpecializedILi3ELi2ELi32ELb1ELb0EEEJSI_NS5_IJNSN_ISF_SB_EENSN_ISO_SB_EEEEENS_10bfloat16_tESM_S2H_SM_NS29_6fusion15FusionCallbacksIS2D_NS2I_17LinearCombinationIS2H_fS2H_fLNS_15FloatRoundStyleE2EEESI_S2G_JEEENS4_5SM1004TMEM4LOAD26SM100_TMEM_LOAD_32dp32b32xES26_NS1L_INS1M_ILi2ELi4ELi3EEENS1O_ILi16EEENSN_INS5_IJS1Q_SO_EEENS5_IJSO_SB_EEEEEEENS4_39AutoVectorizingCopyWithAssumedAlignmentILi128EEENS4_14SM90_TMA_STOREES2X_S2Z_S2Z_EEEvvEEEEvNT_6ParamsE) ;  /* 0xffffff7002607950 */ /* 0x000fea0003c3ffff */
        .weak           $__internal_1_$__cuda_sm10x_tcgen05_guardrail_trap_phase_invalid_during_alloc
        .type           $__internal_1_$__cuda_sm10x_tcgen05_guardrail_trap_phase_invalid_during_alloc,@function
        .size           $__internal_1_$__cuda_sm10x_tcgen05_guardrail_trap_phase_invalid_during_alloc,($__internal_2_$__cuda_sm10x_tcgen05_guardrail_trap_unallocated_columns_being_dealloced - $__internal_1_$__cuda_sm10x_tcgen05_guardrail_trap_phase_invalid_during_alloc)
$__internal_1_$__cuda_sm10x_tcgen05_guardrail_trap_phase_invalid_during_alloc:
[----:B------:R-:W-:Y:S05]  /*8e80*/  BPT.TRAP 0x1 ;  /* 0x000000040000795c */ /* 0x000fea0000300000 */
[----:B------:R-:W-:-:S04]  /*8e90*/  MOV R3, 0x0 ;  /* 0x0000000000037802 */ /* 0x000fc80000000f00 */
[----:B------:R-:W-:Y:S05]  /*8ea0*/  RET.REL.NODEC R2 `(_ZN7cutlass13device_kernelINS_4gemm6kernel13GemmUniversalIN4cute5tupleIJiiiiEEENS1_10collective13CollectiveMmaINS1_46MainloopSm100TmaUmmaWarpSpecializedBlockScaledILi7ELi2ELi2ENS5_IJNS4_1CILi1EEENSA_ILi2EEESB_EEEEENS5_IJNSA_ILi128EEENSA_ILi64EEENSA_ILi256EEEEEENS5_IJNS_12float_e2m1_tENS_13float_ue4m3_tEEEENS5_IJNS5_IJlSB_lEEENS4_6LayoutINS5_IJNS5_IJNS5_IJNSA_ILi32EEENSA_ILi4EEEEEEiEEENS5_IJNS5_IJNSA_ILi16EEESP_EEEiEEENS5_IJSB_iEEEEEENS5_IJSU_NS5_IJNS5_IJNSA_ILi0EEESB_EEENSA_ILi512EEEEEENS5_IJSX_iEEEEEEEEEEESL_S14_NS4_8TiledMMAINS4_8MMA_AtomIJNS4_17SM100_MMA_MXF4_SSISJ_SJ_fSK_Li128ELi64ELi16ELNS4_4UMMA5MajorE0ELS19_0ELNS18_7ScaleInE0ELS1A_0EEEEEENSN_INS5_IJSB_SB_SB_EEENS5_IJSX_SX_SX_EEEEENS5_IJNS4_10UnderscoreES1G_S1G_EEEEENS5_IJNS4_23SM90_TMA_LOAD_MULTICASTES1J_EEENS5_IJNS4_14ComposedLayoutINS4_7SwizzleILi3ELi4ELi3EEENS4_18smem_ptr_flag_bitsILi4EEENSN_INS5_IJNSA_ILi8EEESH_EEENS5_IJSH_SB_EEEEEEENSN_INS5_IJNS5_IJNS5_IJSQ_SB_EEEST_EEESB_NS5_IJSB_SP_EEEEEENS5_IJNS5_IJNS5_IJST_SZ_EEESY_EEESX_NS5_IJSP_SZ_EEEEEEEEEEEvNS4_8identityENS5_IJNS4_13SM90_TMA_LOADES26_EEES24_vS25_EENS_8epilogue10collective18CollectiveEpilogueINS29_23Sm100TmaWarpSpecializedILi3ELi2ELi32ELb1ELb0EEEJSI_NS5_IJNSN_ISF_SB_EENSN_ISO_SB_EEEEENS_10bfloat16_tESM_S2H_SM_NS29_6fusion15FusionCallbacksIS2D_NS2I_17LinearCombinationIS2H_fS2H_fLNS_15FloatRoundStyleE2EEESI_S2G_JEEENS4_5SM1004TMEM4LOAD26SM100_TMEM_LOAD_32dp32b32xES26_NS1L_INS1M_ILi2ELi4ELi3EEENS1O_ILi16EEENSN_INS5_IJS1Q_SO_EEENS5_IJSO_SB_EEEEEEENS4_39AutoVectorizingCopyWithAssumedAlignmentILi128EEENS4_14SM90_TMA_STOREES2X_S2Z_S2Z_EEEvvEEEEvNT_6ParamsE) ;  /* 0xffffff7002547950 */ /* 0x000fea0003c3ffff */
        .weak           $__internal_2_$__cuda_sm10x_tcgen05_guardrail_trap_unallocated_columns_being_dealloced
        .type           $__internal_2_$__cuda_sm10x_tcgen05_guardrail_trap_unallocated_columns_being_dealloced,@function
        .size           $__internal_2_$__cuda_sm10x_tcgen05_guardrail_trap_unallocated_columns_being_dealloced,(.L_x_170 - $__internal_2_$__cuda_sm10x_tcgen05_guardrail_trap_unallocated_columns_being_dealloced)
$__internal_2_$__cuda_sm10x_tcgen05_guardrail_trap_unallocated_columns_being_dealloced:
[----:B------:R-:W-:Y:S05]  /*8eb0*/  BPT.TRAP 0x1 ;  /* 0x000000040000795c */ /* 0x000fea0000300000 */
[----:B------:R-:W-:-:S04]  /*8ec0*/  HFMA2 R3, -RZ, RZ, 0, 0 ;  /* 0x00000000ff037431 */ /* 0x000fc800000001ff */
[----:B------:R-:W-:Y:S05]  /*8ed0*/  RET.REL.NODEC R2 `(_ZN7cutlass13device_kernelINS_4gemm6kernel13GemmUniversalIN4cute5tupleIJiiiiEEENS1_10collective13CollectiveMmaINS1_46MainloopSm100TmaUmmaWarpSpecializedBlockScaledILi7ELi2ELi2ENS5_IJNS4_1CILi1EEENSA_ILi2EEESB_EEEEENS5_IJNSA_ILi128EEENSA_ILi64EEENSA_ILi256EEEEEENS5_IJNS_12float_e2m1_tENS_13float_ue4m3_tEEEENS5_IJNS5_IJlSB_lEEENS4_6LayoutINS5_IJNS5_IJNS5_IJNSA_ILi32EEENSA_ILi4EEEEEEiEEENS5_IJNS5_IJNSA_ILi16EEESP_EEEiEEENS5_IJSB_iEEEEEENS5_IJSU_NS5_IJNS5_IJNSA_ILi0EEESB_EEENSA_ILi512EEEEEENS5_IJSX_iEEEEEEEEEEESL_S14_NS4_8TiledMMAINS4_8MMA_AtomIJNS4_17SM100_MMA_MXF4_SSISJ_SJ_fSK_Li128ELi64ELi16ELNS4_4UMMA5MajorE0ELS19_0ELNS18_7ScaleInE0ELS1A_0EEEEEENSN_INS5_IJSB_SB_SB_EEENS5_IJSX_SX_SX_EEEEENS5_IJNS4_10UnderscoreES1G_S1G_EEEEENS5_IJNS4_23SM90_TMA_LOAD_MULTICASTES1J_EEENS5_IJNS4_14ComposedLayoutINS4_7SwizzleILi3ELi4ELi3EEENS4_18smem_ptr_flag_bitsILi4EEENSN_INS5_IJNSA_ILi8EEESH_EEENS5_IJSH_SB_EEEEEEENSN_INS5_IJNS5_IJNS5_IJSQ_SB_EEEST_EEESB_NS5_IJSB_SP_EEEEEENS5_IJNS5_IJNS5_IJST_SZ_EEESY_EEESX_NS5_IJSP_SZ_EEEEEEEEEEEvNS4_8identityENS5_IJNS4_13SM90_TMA_LOADES26_EEES24_vS25_EENS_8epilogue10collective18CollectiveEpilogueINS29_23Sm100TmaWarpSpecializedILi3ELi2ELi32ELb1ELb0EEEJSI_NS5_IJNSN_ISF_SB_EENSN_ISO_SB_EEEEENS_10bfloat16_tESM_S2H_SM_NS29_6fusion15FusionCallbacksIS2D_NS2I_17LinearCombinationIS2H_fS2H_fLNS_15FloatRoundStyleE2EEESI_S2G_JEEENS4_5SM1004TMEM4LOAD26SM100_TMEM_LOAD_32dp32b32xES26_NS1L_INS1M_ILi2ELi4ELi3EEENS1O_ILi16EEENSN_INS5_IJS1Q_SO_EEENS5_IJSO_SB_EEEEEEENS4_39AutoVectorizingCopyWithAssumedAlignmentILi128EEENS4_14SM90_TMA_STOREES2X_S2Z_S2Z_EEEvvEEEEvNT_6ParamsE) ;  /* 0xffffff7002487950 */ /* 0x000fea0003c3ffff */
.L_x_169:
[----:B------:R-:W-:-:S00]  /*8ee0*/  BRA `(.L_x_169) ;  /* 0xfffffffc00fc7947 */ /* 0x000fc0000383ffff */
[----:B------:R-:W-:-:S00]  /*8ef0*/  NOP ;  /* 0x0000000000007918 */ /* 0x000fc00000000000 */
        /* <DEDUP_REMOVED lines=8> */
.L_x_170:


//--------------------- .nv.global.init           --------------------------
	.section	.nv.global.init,"aw",@progbits
.nv.global.init:
	.type		$str$29,@object
	.size		$str$29,($str$30 - $str$29)
$str$29:
        /*0000*/ 	.byte	0x28, 0x61, 0x64, 0x64, 0x72, 0x65, 0x73, 0x73, 0x20, 0x26, 0x20, 0x6d, 0x61, 0x73, 0x6b, 0x29
        /*0010*/ 	.byte	0x20, 0x3d, 0x3d, 0x20, 0x30, 0x00
	.type		$str$30,@object
	.size		$str$30,($str$26 - $str$30)
$str$30:
        /*0016*/ 	.byte	0x2f, 0x74, 0x6d, 0x70, 0x2f, 0x63, 0x75, 0x74, 0x6c, 0x61, 0x73, 0x73, 0x5f, 0x73, 0x77, 0x65
        /*0026*/ 	.byte	0x65, 0x70, 0x5f, 0x73, 0x72, 0x63, 0x2f, 0x69, 0x6e, 0x63, 0x6c, 0x75, 0x64, 0x65, 0x2f, 0x63
        /*0036*/ 	.byte	0x75, 0x74, 0x65, 0x2f, 0x70, 0x6f, 0x69, 0x6e, 0x74, 0x65, 0x72, 0x5f, 0x66, 0x6c, 0x61, 0x67
        /*0046*/ 	.byte	0x67, 0x65, 0x64, 0x2e, 0x68, 0x70, 0x70, 0x00
	.type		$str$26,@object
	.size		$str$26,($str$25 - $str$26)
$str$26:
        /*004e*/ 	.byte	0x2f, 0x74, 0x6d, 0x70, 0x2f, 0x63, 0x75, 0x74, 0x6c, 0x61, 0x73, 0x73, 0x5f, 0x73, 0x77, 0x65
        /*005e*/ 	.byte	0x65, 0x70, 0x5f, 0x73, 0x72, 0x63, 0x2f, 0x69, 0x6e, 0x63, 0x6c, 0x75, 0x64, 0x65, 0x2f, 0x63
        /*006e*/ 	.byte	0x75, 0x74, 0x65, 0x2f, 0x61, 0x74, 0x6f, 0x6d, 0x2f, 0x63, 0x6f, 0x70, 0x79, 0x5f, 0x74, 0x72
        /*007e*/ 	.byte	0x61, 0x69, 0x74, 0x73, 0x5f, 0x73, 0x6d, 0x31, 0x30, 0x30, 0x2e, 0x68, 0x70, 0x70, 0x00
	.type		$str$25,@object
	.size		$str$25,(__unnamed_1 - $str$25)
$str$25:
        /*008d*/ 	.byte	0x28, 0x28, 0x75, 0x69, 0x6e, 0x74, 0x33, 0x32, 0x5f, 0x74, 0x28, 0x74, 0x68, 0x72, 0x65, 0x61
        /*009d*/ 	.byte	0x64, 0x49, 0x64, 0x78, 0x2e, 0x78, 0x29, 0x20, 0x2f, 0x20, 0x33, 0x32, 0x29, 0x20, 0x25, 0x20
        /*00ad*/ 	.byte	0x34, 0x29, 0x20, 0x3d, 0x3d, 0x20, 0x28, 0x28, 0x28, 0x74, 0x6d, 0x65, 0x6d, 0x5f, 0x61, 0x64
        /*00bd*/ 	.byte	0x64, 0x72, 0x20, 0x3e, 0x3e, 0x20, 0x31, 0x36, 0x29, 0x20, 0x2f, 0x20, 0x33, 0x32, 0x29, 0x20
        /*00cd*/ 	.byte	0x25, 0x20, 0x34, 0x29, 0x00
	.type		__unnamed_1,@object
	.size		__unnamed_1,(__unnamed_2 - __unnamed_1)
__unnamed_1:
        /*00d2*/ 	.byte	0x61, 0x75, 0x74, 0x6f, 0x20, 0x63, 0x75, 0x74, 0x65, 0x3a, 0x3a, 0x61, 0x73, 0x5f, 0x70, 0x6f
        /* <DEDUP_REMOVED lines=24> */
        /*0262*/ 	.byte	0x34, 0x30, 0x39, 0x36, 0x3e, 0x3e, 0x3e, 0x3e, 0x5d, 0x00
	.type		__unnamed_2,@object
	.size		__unnamed_2,(.L_2 - __unnamed_2)
__unnamed_2:
        /* <DEDUP_REMOVED lines=42> */
        /*050c*/ 	.byte	0x3e, 0x3e, 0x5d, 0x00
.L_2:


//--------------------- .nv.shared._ZN7cutlass13device_kernelINS_4gemm6kernel13GemmUniversalIN4cute5tupleIJiiiiEEENS1_10collective13CollectiveMmaINS1_46MainloopSm100TmaUmmaWarpSpecializedBlockScaledILi7ELi2ELi2ENS5_IJNS4_1CILi1EEENSA_ILi2EEESB_EEEEENS5_IJNSA_ILi128EEENSA_ILi64EEENSA_ILi256EEEEEENS5_IJNS_12float_e2m1_tENS_13float_ue4m3_tEEEENS5_IJNS5_IJlSB_lEEENS4_6LayoutINS5_IJNS5_IJNS5_IJNSA_ILi32EEENSA_ILi4EEEEEEiEEENS5_IJNS5_IJNSA_ILi16EEESP_EEEiEEENS5_IJSB_iEEEEEENS5_IJSU_NS5_IJNS5_IJNSA_ILi0EEESB_EEENSA_ILi512EEEEEENS5_IJSX_iEEEEEEEEEEESL_S14_NS4_8TiledMMAINS4_8MMA_AtomIJNS4_17SM100_MMA_MXF4_SSISJ_SJ_fSK_Li128ELi64ELi16ELNS4_4UMMA5MajorE0ELS19_0ELNS18_7ScaleInE0ELS1A_0EEEEEENSN_INS5_IJSB_SB_SB_EEENS5_IJSX_SX_SX_EEEEENS5_IJNS4_10UnderscoreES1G_S1G_EEEEENS5_IJNS4_23SM90_TMA_LOAD_MULTICASTES1J_EEENS5_IJNS4_14ComposedLayoutINS4_7SwizzleILi3ELi4ELi3EEENS4_18smem_ptr_flag_bitsILi4EEENSN_INS5_IJNSA_ILi8EEESH_EEENS5_IJSH_SB_EEEEEEENSN_INS5_IJNS5_IJNS5_IJSQ_SB_EEEST_EEESB_NS5_IJSB_SP_EEEEEENS5_IJNS5_IJNS5_IJST_SZ_EEESY_EEESX_NS5_IJSP_SZ_EEEEEEEEEEEvNS4_8identityENS5_IJNS4_13SM90_TMA_LOADES26_EEES24_vS25_EENS_8epilogue10collective18CollectiveEpilogueINS29_23Sm100TmaWarpSpecializedILi3ELi2ELi32ELb1ELb0EEEJSI_NS5_IJNSN_ISF_SB_EENSN_ISO_SB_EEEEENS_10bfloat16_tESM_S2H_SM_NS29_6fusion15FusionCallbacksIS2D_NS2I_17LinearCombinationIS2H_fS2H_fLNS_15FloatRoundStyleE2EEESI_S2G_JEEENS4_5SM1004TMEM4LOAD26SM100_TMEM_LOAD_32dp32b32xES26_NS1L_INS1M_ILi2ELi4ELi3EEENS1O_ILi16EEENSN_INS5_IJS1Q_SO_EEENS5_IJSO_SB_EEEEEEENS4_39AutoVectorizingCopyWithAssumedAlignmentILi128EEENS4_14SM90_TMA_STOREES2X_S2Z_S2Z_EEEvvEEEEvNT_6ParamsE --------------------------
	.section	.nv.shared._ZN7cutlass13device_kernelINS_4gemm6kernel13GemmUniversalIN4cute5tupleIJiiiiEEENS1_10collective13CollectiveMmaINS1_46MainloopSm100TmaUmmaWarpSpecializedBlockScaledILi7ELi2ELi2ENS5_IJNS4_1CILi1EEENSA_ILi2EEESB_EEEEENS5_IJNSA_ILi128EEENSA_ILi64EEENSA_ILi256EEEEEENS5_IJNS_12float_e2m1_tENS_13float_ue4m3_tEEEENS5_IJNS5_IJlSB_lEEENS4_6LayoutINS5_IJNS5_IJNS5_IJNSA_ILi32EEENSA_ILi4EEEEEEiEEENS5_IJNS5_IJNSA_ILi16EEESP_EEEiEEENS5_IJSB_iEEEEEENS5_IJSU_NS5_IJNS5_IJNSA_ILi0EEESB_EEENSA_ILi512EEEEEENS5_IJSX_iEEEEEEEEEEESL_S14_NS4_8TiledMMAINS4_8MMA_AtomIJNS4_17SM100_MMA_MXF4_SSISJ_SJ_fSK_Li128ELi64ELi16ELNS4_4UMMA5MajorE0ELS19_0ELNS18_7ScaleInE0ELS1A_0EEEEEENSN_INS5_IJSB_SB_SB_EEENS5_IJSX_SX_SX_EEEEENS5_IJNS4_10UnderscoreES1G_S1G_EEEEENS5_IJNS4_23SM90_TMA_LOAD_MULTICASTES1J_EEENS5_IJNS4_14ComposedLayoutINS4_7SwizzleILi3ELi4ELi3EEENS4_18smem_ptr_flag_bitsILi4EEENSN_INS5_IJNSA_ILi8EEESH_EEENS5_IJSH_SB_EEEEEEENSN_INS5_IJNS5_IJNS5_IJSQ_SB_EEEST_EEESB_NS5_IJSB_SP_EEEEEENS5_IJNS5_IJNS5_IJST_SZ_EEESY_EEESX_NS5_IJSP_SZ_EEEEEEEEEEEvNS4_8identityENS5_IJNS4_13SM90_TMA_LOADES26_EEES24_vS25_EENS_8epilogue10collective18CollectiveEpilogueINS29_23Sm100TmaWarpSpecializedILi3ELi2ELi32ELb1ELb0EEEJSI_NS5_IJNSN_ISF_SB_EENSN_ISO_SB_EEEEENS_10bfloat16_tESM_S2H_SM_NS29_6fusion15FusionCallbacksIS2D_NS2I_17LinearCombinationIS2H_fS2H_fLNS_15FloatRoundStyleE2EEESI_S2G_JEEENS4_5SM1004TMEM4LOAD26SM100_TMEM_LOAD_32dp32b32xES26_NS1L_INS1M_ILi2ELi4ELi3EEENS1O_ILi16EEENSN_INS5_IJS1Q_SO_EEENS5_IJSO_SB_EEEEEEENS4_39AutoVectorizingCopyWithAssumedAlignmentILi128EEENS4_14SM90_TMA_STOREES2X_S2Z_S2Z_EEEvvEEEEvNT_6ParamsE,"aw",@nobits
	.sectionflags	@""
	.align	16
	.zero		1024


//--------------------- .nv.shared.reserved.0     --------------------------
	.section	.nv.shared.reserved.0,"aw",@nobits
	.weak		__nv_reservedSMEM_offset_0_alias
	.size		__nv_reservedSMEM_offset_0_alias, 0, 64
	.other		__nv_reservedSMEM_offset_0_alias,@"STO_CUDA_RESERVED_SHARED STV_DEFAULT"
__nv_reservedSMEM_offset_0_alias:
	.zero		0
.nv.shared.reserved.0:
	.zero		64
	.weak		__nv_reservedSMEM_tcgen05_partition
	.type		__nv_reservedSMEM_tcgen05_partition,@object
	.size		__nv_reservedSMEM_tcgen05_partition,(.L_0 - __nv_reservedSMEM_tcgen05_partition)
__nv_reservedSMEM_tcgen05_partition:
	.zero		32
.L_0:


//--------------------- .nv.global                --------------------------
	.section	.nv.global,"aw",@nobits
.nv.global:
	.type		_ZN40_INTERNAL_69fc11b9_4_k_cu_562a8c2c_383434cute1_E,@object
	.size		_ZN40_INTERNAL_69fc11b9_4_k_cu_562a8c2c_383434cute1_E,(_ZN40_INTERNAL_69fc11b9_4_k_cu_562a8c2c_383434cuda3std3__45__cpo6cbeginE - _ZN40_INTERNAL_69fc11b9_4_k_cu_562a8c2c_383434cute1_E)
_ZN40_INTERNAL_69fc11b9_4_k_cu_562a8c2c_383434cute1_E:
	.zero		1
	.type		_ZN40_INTERNAL_69fc11b9_4_k_cu_562a8c2c_383434cuda3std3__45__cpo6cbeginE,@object
	.size		_ZN40_INTERNAL_69fc11b9_4_k_cu_562a8c2c_383434cuda3std3__45__cpo6cbeginE,(_ZN40_INTERNAL_69fc11b9_4_k_cu_562a8c2c_383434cuda3std3__48in_placeE - _ZN40_INTERNAL_69fc11b9_4_k_cu_562a8c2c_383434cuda3std3__45__cpo6cbeginE)
_ZN40_INTERNAL_69fc11b9_4_k_cu_562a8c2c_383434cuda3std3__45__cpo6cbeginE:
	.zero		1
	.type		_ZN40_INTERNAL_69fc11b9_4_k_cu_562a8c2c_383434cuda3std3__48in_placeE,@object
	.size		_ZN40_INTERNAL_69fc11b9_4_k_cu_562a8c2c_383434cuda3std3__48in_placeE,(_ZN40_INTERNAL_69fc11b9_4_k_cu_562a8c2c_383434cuda3std6ranges3__45__cpo9iter_moveE - _ZN40_INTERNAL_69fc11b9_4_k_cu_562a8c2c_383434cuda3std3__48in_placeE)
_ZN40_INTERNAL_69fc11b9_4_k_cu_562a8c2c_383434cuda3std3__48in_placeE:
	.zero		1
	.type		_ZN40_INTERNAL_69fc11b9_4_k_cu_562a8c2c_383434cuda3std6ranges3__45__cpo9iter_moveE,@object
	.size		_ZN40_INTERNAL_69fc11b9_4_k_cu_562a8c2c_383434cuda3std6ranges3__45__cpo9iter_moveE,(_ZN40_INTERNAL_69fc11b9_4_k_cu_562a8c2c_383434cuda3std3__45__cpo5beginE - _ZN40_INTERNAL_69fc11b9_4_k_cu_562a8c2c_383434cuda3std6ranges3__45__cpo9iter_moveE)
_ZN40_INTERNAL_69fc11b9_4_k_cu_562a8c2c_383434cuda3std6ranges3__45__cpo9iter_moveE:
	.zero		1
	.type		_ZN40_INTERNAL_69fc11b9_4_k_cu_562a8c2c_383434cuda3std3__45__cpo5beginE,@object
	.size		_ZN40_INTERNAL_69fc11b9_4_k_cu_562a8c2c_383434cuda3std3__45__cpo5beginE,(_ZN40_INTERNAL_69fc11b9_4_k_cu_562a8c2c_383434cuda3std3__442_GLOBAL__N__69fc11b9_4_k_cu_562a8c2c_383436ignoreE - _ZN40_INTERNAL_69fc11b9_4_k_cu_562a8c2c_383434cuda3std3__45__cpo5beginE)
_ZN40_INTERNAL_69fc11b9_4_k_cu_562a8c2c_383434cuda3std3__45__cpo5beginE:
	.zero		1
	.type		_ZN40_INTERNAL_69fc11b9_4_k_cu_562a8c2c_383434cuda3std3__442_GLOBAL__N__69fc11b9_4_k_cu_562a8c2c_383436ignoreE,@object
	.size		_ZN40_INTERNAL_69fc11b9_4_k_cu_562a8c2c_383434cuda3std3__442_GLOBAL__N__69fc11b9_4_k_cu_562a8c2c_383436ignoreE,(_ZN40_INTERNAL_69fc11b9_4_k_cu_562a8c2c_383434cute7productE - _ZN40_INTERNAL_69fc11b9_4_k_cu_562a8c2c_383434cuda3std3__442_GLOBAL__N__69fc11b9_4_k_cu_562a8c2c_383436ignoreE)
_ZN40_INTERNAL_69fc11b9_4_k_cu_562a8c2c_383434cuda3std3__442_GLOBAL__N__69fc11b9_4_k_cu_562a8c2c_383436ignoreE:
	.zero		1
	.type		_ZN40_INTERNAL_69fc11b9_4_k_cu_562a8c2c_383434cute7productE,@object
	.size		_ZN40_INTERNAL_69fc11b9_4_k_cu_562a8c2c_383434cute7productE,(_ZN40_INTERNAL_69fc11b9_4_k_cu_562a8c2c_383434cuda3std3__45__cpo3endE - _ZN40_INTERNAL_69fc11b9_4_k_cu_562a8c2c_383434cute7productE)
_ZN40_INTERNAL_69fc11b9_4_k_cu_562a8c2c_383434cute7productE:
	.zero		1
	.type		_ZN40_INTERNAL_69fc11b9_4_k_cu_562a8c2c_383434cuda3std3__45__cpo3endE,@object
	.size		_ZN40_INTERNAL_69fc11b9_4_k_cu_562a8c2c_383434cuda3std3__45__cpo3endE,(_ZN40_INTERNAL_69fc11b9_4_k_cu_562a8c2c_383434cuda3std3__419piecewise_constructE - _ZN40_INTERNAL_69fc11b9_4_k_cu_562a8c2c_383434cuda3std3__45__cpo3endE)
_ZN40_INTERNAL_69fc11b9_4_k_cu_562a8c2c_383434cuda3std3__45__cpo3endE:
	.zero		1
	.type		_ZN40_INTERNAL_69fc11b9_4_k_cu_562a8c2c_383434cuda3std3__419piecewise_constructE,@object
	.size		_ZN40_INTERNAL_69fc11b9_4_k_cu_562a8c2c_383434cuda3std3__419piecewise_constructE,(_ZN40_INTERNAL_69fc11b9_4_k_cu_562a8c2c_383434cuda3std3__45__cpo4cendE - _ZN40_INTERNAL_69fc11b9_4_k_cu_562a8c2c_383434cuda3std3__419piecewise_constructE)
_ZN40_INTERNAL_69fc11b9_4_k_cu_562a8c2c_383434cuda3std3__419piecewise_constructE:
	.zero		1
	.type		_ZN40_INTERNAL_69fc11b9_4_k_cu_562a8c2c_383434cuda3std3__45__cpo4cendE,@object
	.size		_ZN40_INTERNAL_69fc11b9_4_k_cu_562a8c2c_383434cuda3std3__45__cpo4cendE,(_ZN40_INTERNAL_69fc11b9_4_k_cu_562a8c2c_383434cuda3std6ranges3__45__cpo4swapE - _ZN40_INTERNAL_69fc11b9_4_k_cu_562a8c2c_383434cuda3std3__45__cpo4cendE)
_ZN40_INTERNAL_69fc11b9_4_k_cu_562a8c2c_383434cuda3std3__45__cpo4cendE:
	.zero		1
	.type		_ZN40_INTERNAL_69fc11b9_4_k_cu_562a8c2c_383434cuda3std6ranges3__45__cpo4swapE,@object
	.size		_ZN40_INTERNAL_69fc11b9_4_k_cu_562a8c2c_383434cuda3std6ranges3__45__cpo4swapE,(.L_10 - _ZN40_INTERNAL_69fc11b9_4_k_cu_562a8c2c_383434cuda3std6ranges3__45__cpo4swapE)
_ZN40_INTERNAL_69fc11b9_4_k_cu_562a8c2c_383434cuda3std6ranges3__45__cpo4swapE:
	.zero		1
.L_10:


//--------------------- .nv.constant0._ZN7cutlass13device_kernelINS_4gemm6kernel13GemmUniversalIN4cute5tupleIJiiiiEEENS1_10collective13CollectiveMmaINS1_46MainloopSm100TmaUmmaWarpSpecializedBlockScaledILi7ELi2ELi2ENS5_IJNS4_1CILi1EEENSA_ILi2EEESB_EEEEENS5_IJNSA_ILi128EEENSA_ILi64EEENSA_ILi256EEEEEENS5_IJNS_12float_e2m1_tENS_13float_ue4m3_tEEEENS5_IJNS5_IJlSB_lEEENS4_6LayoutINS5_IJNS5_IJNS5_IJNSA_ILi32EEENSA_ILi4EEEEEEiEEENS5_IJNS5_IJNSA_ILi16EEESP_EEEiEEENS5_IJSB_iEEEEEENS5_IJSU_NS5_IJNS5_IJNSA_ILi0EEESB_EEENSA_ILi512EEEEEENS5_IJSX_iEEEEEEEEEEESL_S14_NS4_8TiledMMAINS4_8MMA_AtomIJNS4_17SM100_MMA_MXF4_SSISJ_SJ_fSK_Li128ELi64ELi16ELNS4_4UMMA5MajorE0ELS19_0ELNS18_7ScaleInE0ELS1A_0EEEEEENSN_INS5_IJSB_SB_SB_EEENS5_IJSX_SX_SX_EEEEENS5_IJNS4_10UnderscoreES1G_S1G_EEEEENS5_IJNS4_23SM90_TMA_LOAD_MULTICASTES1J_EEENS5_IJNS4_14ComposedLayoutINS4_7SwizzleILi3ELi4ELi3EEENS4_18smem_ptr_flag_bitsILi4EEENSN_INS5_IJNSA_ILi8EEESH_EEENS5_IJSH_SB_EEEEEEENSN_INS5_IJNS5_IJNS5_IJSQ_SB_EEEST_EEESB_NS5_IJSB_SP_EEEEEENS5_IJNS5_IJNS5_IJST_SZ_EEESY_EEESX_NS5_IJSP_SZ_EEEEEEEEEEEvNS4_8identityENS5_IJNS4_13SM90_TMA_LOADES26_EEES24_vS25_EENS_8epilogue10collective18CollectiveEpilogueINS29_23Sm100TmaWarpSpecializedILi3ELi2ELi32ELb1ELb0EEEJSI_NS5_IJNSN_ISF_SB_EENSN_ISO_SB_EEEEENS_10bfloat16_tESM_S2H_SM_NS29_6fusion15FusionCallbacksIS2D_NS2I_17LinearCombinationIS2H_fS2H_fLNS_15FloatRoundStyleE2EEESI_S2G_JEEENS4_5SM1004TMEM4LOAD26SM100_TMEM_LOAD_32dp32b32xES26_NS1L_INS1M_ILi2ELi4ELi3EEENS1O_ILi16EEENSN_INS5_IJS1Q_SO_EEENS5_IJSO_SB_EEEEEEENS4_39AutoVectorizingCopyWithAssumedAlignmentILi128EEENS4_14SM90_TMA_STOREES2X_S2Z_S2Z_EEEvvEEEEvNT_6ParamsE --------------------------
	.section	.nv.constant0._ZN7cutlass13device_kernelINS_4gemm6kernel13GemmUniversalIN4cute5tupleIJiiiiEEENS1_10collective13CollectiveMmaINS1_46MainloopSm100TmaUmmaWarpSpecializedBlockScaledILi7ELi2ELi2ENS5_IJNS4_1CILi1EEENSA_ILi2EEESB_EEEEENS5_IJNSA_ILi128EEENSA_ILi64EEENSA_ILi256EEEEEENS5_IJNS_12float_e2m1_tENS_13float_ue4m3_tEEEENS5_IJNS5_IJlSB_lEEENS4_6LayoutINS5_IJNS5_IJNS5_IJNSA_ILi32EEENSA_ILi4EEEEEEiEEENS5_IJNS5_IJNSA_ILi16EEESP_EEEiEEENS5_IJSB_iEEEEEENS5_IJSU_NS5_IJNS5_IJNSA_ILi0EEESB_EEENSA_ILi512EEEEEENS5_IJSX_iEEEEEEEEEEESL_S14_NS4_8TiledMMAINS4_8MMA_AtomIJNS4_17SM100_MMA_MXF4_SSISJ_SJ_fSK_Li128ELi64ELi16ELNS4_4UMMA5MajorE0ELS19_0ELNS18_7ScaleInE0ELS1A_0EEEEEENSN_INS5_IJSB_SB_SB_EEENS5_IJSX_SX_SX_EEEEENS5_IJNS4_10UnderscoreES1G_S1G_EEEEENS5_IJNS4_23SM90_TMA_LOAD_MULTICASTES1J_EEENS5_IJNS4_14ComposedLayoutINS4_7SwizzleILi3ELi4ELi3EEENS4_18smem_ptr_flag_bitsILi4EEENSN_INS5_IJNSA_ILi8EEESH_EEENS5_IJSH_SB_EEEEEEENSN_INS5_IJNS5_IJNS5_IJSQ_SB_EEEST_EEESB_NS5_IJSB_SP_EEEEEENS5_IJNS5_IJNS5_IJST_SZ_EEESY_EEESX_NS5_IJSP_SZ_EEEEEEEEEEEvNS4_8identityENS5_IJNS4_13SM90_TMA_LOADES26_EEES24_vS25_EENS_8epilogue10collective18CollectiveEpilogueINS29_23Sm100TmaWarpSpecializedILi3ELi2ELi32ELb1ELb0EEEJSI_NS5_IJNSN_ISF_SB_EENSN_ISO_SB_EEEEENS_10bfloat16_tESM_S2H_SM_NS29_6fusion15FusionCallbacksIS2D_NS2I_17LinearCombinationIS2H_fS2H_fLNS_15FloatRoundStyleE2EEESI_S2G_JEEENS4_5SM1004TMEM4LOAD26SM100_TMEM_LOAD_32dp32b32xES26_NS1L_INS1M_ILi2ELi4ELi3EEENS1O_ILi16EEENSN_INS5_IJS1Q_SO_EEENS5_IJSO_SB_EEEEEEENS4_39AutoVectorizingCopyWithAssumedAlignmentILi128EEENS4_14SM90_TMA_STOREES2X_S2Z_S2Z_EEEvvEEEEvNT_6ParamsE,"a",@progbits
	.sectionflags	@""
	.align	4
.nv.constant0._ZN7cutlass13device_kernelINS_4gemm6kernel13GemmUniversalIN4cute5tupleIJiiiiEEENS1_10collective13CollectiveMmaINS1_46MainloopSm100TmaUmmaWarpSpecializedBlockScaledILi7ELi2ELi2ENS5_IJNS4_1CILi1EEENSA_ILi2EEESB_EEEEENS5_IJNSA_ILi128EEENSA_ILi64EEENSA_ILi256EEEEEENS5_IJNS_12float_e2m1_tENS_13float_ue4m3_tEEEENS5_IJNS5_IJlSB_lEEENS4_6LayoutINS5_IJNS5_IJNS5_IJNSA_ILi32EEENSA_ILi4EEEEEEiEEENS5_IJNS5_IJNSA_ILi16EEESP_EEEiEEENS5_IJSB_iEEEEEENS5_IJSU_NS5_IJNS5_IJNSA_ILi0EEESB_EEENSA_ILi512EEEEEENS5_IJSX_iEEEEEEEEEEESL_S14_NS4_8TiledMMAINS4_8MMA_AtomIJNS4_17SM100_MMA_MXF4_SSISJ_SJ_fSK_Li128ELi64ELi16ELNS4_4UMMA5MajorE0ELS19_0ELNS18_7ScaleInE0ELS1A_0EEEEEENSN_INS5_IJSB_SB_SB_EEENS5_IJSX_SX_SX_EEEEENS5_IJNS4_10UnderscoreES1G_S1G_EEEEENS5_IJNS4_23SM90_TMA_LOAD_MULTICASTES1J_EEENS5_IJNS4_14ComposedLayoutINS4_7SwizzleILi3ELi4ELi3EEENS4_18smem_ptr_flag_bitsILi4EEENSN_INS5_IJNSA_ILi8EEESH_EEENS5_IJSH_SB_EEEEEEENSN_INS5_IJNS5_IJNS5_IJSQ_SB_EEEST_EEESB_NS5_IJSB_SP_EEEEEENS5_IJNS5_IJNS5_IJST_SZ_EEESY_EEESX_NS5_IJSP_SZ_EEEEEEEEEEEvNS4_8identityENS5_IJNS4_13SM90_TMA_LOADES26_EEES24_vS25_EENS_8epilogue10collective18CollectiveEpilogueINS29_23Sm100TmaWarpSpecializedILi3ELi2ELi32ELb1ELb0EEEJSI_NS5_IJNSN_ISF_SB_EENSN_ISO_SB_EEEEENS_10bfloat16_tESM_S2H_SM_NS29_6fusion15FusionCallbacksIS2D_NS2I_17LinearCombinationIS2H_fS2H_fLNS_15FloatRoundStyleE2EEESI_S2G_JEEENS4_5SM1004TMEM4LOAD26SM100_TMEM_LOAD_32dp32b32xES26_NS1L_INS1M_ILi2ELi4ELi3EEENS1O_ILi16EEENSN_INS5_IJS1Q_SO_EEENS5_IJSO_SB_EEEEEEENS4_39AutoVectorizingCopyWithAssumedAlignmentILi128EEENS4_14SM90_TMA_STOREES2X_S2Z_S2Z_EEEvvEEEEvNT_6ParamsE:
	.zero		3968


//--------------------- SYMBOLS --------------------------

	.type		.nv.reservedSmem.offset0,@object
	.size		.nv.reservedSmem.offset0,0x4
	.type		.nv.reservedSmem.cap,@object
	.size		.nv.reservedSmem.cap,0x4
	.type		__assertfail,@function
